def gluon_mma(
    a_ptr,
    b_ptr,
    c_ptr,
    M: gl.constexpr,
    N: gl.constexpr,
    K: gl.constexpr,
    BLK_A: gl.constexpr,
    BLK_B: gl.constexpr,
    SHARED_A: gl.constexpr,
    SHARED_B: gl.constexpr,
    ACC_LAYOUT: gl.constexpr,
    TMEM_LAYOUT: gl.constexpr,
    USE_TCGEN05: gl.constexpr,
    IS_ASYNC: gl.constexpr,
):
    offs_m = gl.arange(0, M, layout=gl.SliceLayout(1, BLK_A))
    offs_ka = gl.arange(0, K, layout=gl.SliceLayout(0, BLK_A))
    offs_kb = gl.arange(0, K, layout=gl.SliceLayout(1, BLK_B))
    offs_n = gl.arange(0, N, layout=gl.SliceLayout(0, BLK_B))
    a = gl.load(a_ptr + offs_m[:, None] * K + offs_ka[None, :])
    b = gl.load(b_ptr + offs_kb[:, None] * N + offs_n[None, :])
    a_smem = gl.allocate_shared_memory(a.dtype, [M, K], SHARED_A, a)
    b_smem = gl.allocate_shared_memory(b.dtype, [K, N], SHARED_B, b)

    if USE_TCGEN05:
        fence_async_shared()
        bar = gl.allocate_shared_memory(gl.int64, [1], mbarrier.MBarrierLayout())
        mbarrier.init(bar, count=1)
        acc_tmem = allocate_tensor_memory(gl.float32, [M, N], TMEM_LAYOUT)
        tcgen05_mma(a_smem, b_smem, acc_tmem, use_acc=False)
        tcgen05_commit(bar)
        mbarrier.wait(bar, phase=0)
        mbarrier.invalidate(bar)
        acc = acc_tmem.load(ACC_LAYOUT)
    else:
        acc = gl.zeros([M, N], dtype=gl.float32, layout=ACC_LAYOUT)
        acc = hopper.warpgroup_mma(a_smem, b_smem, acc, is_async=IS_ASYNC)
        if IS_ASYNC:
            acc = hopper.warpgroup_mma_wait(num_outstanding=0, deps=[acc])

    out_layout: gl.constexpr = gl.BlockedLayout(
        [1, 1], [1, 32], [gl.num_warps(), 1], [1, 0]
    )
    acc = gl.convert_layout(acc, out_layout)
    offs_cm = gl.arange(0, M, layout=gl.SliceLayout(1, out_layout))
    offs_cn = gl.arange(0, N, layout=gl.SliceLayout(0, out_layout))
    gl.store(c_ptr + offs_cm[:, None] * N + offs_cn[None, :], acc)

# config = {"BLOCK_K": 64, "BLOCK_M": 256, "BLOCK_N": 256, "arch": "sm_100", "dtype": "fp16", "is_async": 1, "num_warps": 8}
# arch = sm_100


// ===== COMPILED SASS (sm_100a) =====

	.target	sm_100a

	.elftype	@"ET_EXEC"


//--------------------- .note.nv.tkinfo           --------------------------
	.section	.note.nv.tkinfo,"",@"SHT_NOTE"
	.sectionflags	@"SHF_NOTE_NV_TKINFO"
	.tkinfo
        /*0018*/ 	.word	0x00000081
        /*0030*/ 	.string	""
        /*0030*/ 	.string	"ptxas-blackwell"
        /*0030*/ 	.string	"Cuda compilation tools, release 12.9, V12.9.86"
        /*0030*/ 	.string	"Build cuda_12.9.r12.9/compiler.36037853_0"
        /*0030*/ 	.string	"-v  -suppress-debug-info  -lineinfo  -arch sm_100a "



//--------------------- .note.nv.cuver            --------------------------
	.section	.note.nv.cuver,"",@"SHT_NOTE"
	.sectionflags	@"SHF_NOTE_NV_CUVER"
        /*0018*/ 	.short	0x0001
        /*001a*/ 	.short	0x0064
        /*001c*/ 	.short	0x0001
        /*001e*/ 	.short	0x0000
        /*0020*/ 	.short	0x0001
        /*0022*/ 	.short	0x0000


//--------------------- .nv.info                  --------------------------
	.section	.nv.info,"",@"SHT_CUDA_INFO"
	.align	4


	//----- nvinfo : EIATTR_REGCOUNT
	.align		4
        /*0000*/ 	.byte	0x04, 0x2f
        /*0002*/ 	.short	(.L_4 - .L_3)
	.align		4
.L_3:
        /*0004*/ 	.word	index@(gluon_mma)
        /*0008*/ 	.word	0x00000080


	//----- nvinfo : EIATTR_FRAME_SIZE
	.align		4
.L_4:
        /*000c*/ 	.byte	0x04, 0x11
        /*000e*/ 	.short	(.L_6 - .L_5)
	.align		4
.L_5:
        /*0010*/ 	.word	index@($__internal_2_$__cuda_sm10x_tcgen05_guardrail_trap_unallocated_columns_being_dealloced)
        /*0014*/ 	.word	0x00000540


	//----- nvinfo : EIATTR_FRAME_SIZE
	.align		4
.L_6:
        /*0018*/ 	.byte	0x04, 0x11
        /*001a*/ 	.short	(.L_8 - .L_7)
	.align		4
.L_7:
        /*001c*/ 	.word	index@($__internal_1_$__cuda_sm10x_tcgen05_guardrail_trap_phase_invalid_during_alloc)
        /*0020*/ 	.word	0x00000540


	//----- nvinfo : EIATTR_FRAME_SIZE
	.align		4
.L_8:
        /*0024*/ 	.byte	0x04, 0x11
        /*0026*/ 	.short	(.L_10 - .L_9)
	.align		4
.L_9:
        /*0028*/ 	.word	index@($__internal_0_$__cuda_sm10x_tcgen05_guardrail_trap_col_being_dealloced_not_returned_by_alloc)
        /*002c*/ 	.word	0x00000540


	//----- nvinfo : EIATTR_FRAME_SIZE
	.align		4
.L_10:
        /*0030*/ 	.byte	0x04, 0x11
        /*0032*/ 	.short	(.L_12 - .L_11)
	.align		4
.L_11:
        /*0034*/ 	.word	index@(gluon_mma)
        /*0038*/ 	.word	0x00000540


	//----- nvinfo : EIATTR_MIN_STACK_SIZE
	.align		4
.L_12:
        /*003c*/ 	.byte	0x04, 0x12
        /*003e*/ 	.short	(.L_14 - .L_13)
	.align		4
.L_13:
        /*0040*/ 	.word	index@(gluon_mma)
        /*0044*/ 	.word	0x00000540
.L_14:


//--------------------- .nv.info.gluon_mma        --------------------------
	.section	.nv.info.gluon_mma,"",@"SHT_CUDA_INFO"
	.sectionflags	@""
	.align	4


	//----- nvinfo : EIATTR_CUDA_API_VERSION
	.align		4
        /*0000*/ 	.byte	0x04, 0x37
        /*0002*/ 	.short	(.L_16 - .L_15)
.L_15:
        /*0004*/ 	.word	0x00000081


	//----- nvinfo : EIATTR_KPARAM_INFO
	.align		4
.L_16:
        /*0008*/ 	.byte	0x04, 0x17
        /*000a*/ 	.short	(.L_18 - .L_17)
.L_17:
        /*000c*/ 	.word	0x00000000
        /*0010*/ 	.short	0x0004
        /*0012*/ 	.short	0x0020
        /*0014*/ 	.byte	0x00, 0xf4, 0x21, 0x00


	//----- nvinfo : EIATTR_KPARAM_INFO
	.align		4
.L_18:
        /*0018*/ 	.byte	0x04, 0x17
        /*001a*/ 	.short	(.L_20 - .L_19)
.L_19:
        /*001c*/ 	.word	0x00000000
        /*0020*/ 	.short	0x0003
        /*0022*/ 	.short	0x0018
        /*0024*/ 	.byte	0x00, 0xf4, 0x21, 0x00


	//----- nvinfo : EIATTR_KPARAM_INFO
	.align		4
.L_20:
        /*0028*/ 	.byte	0x04, 0x17
        /*002a*/ 	.short	(.L_22 - .L_21)
.L_21:
        /*002c*/ 	.word	0x00000000
        /*0030*/ 	.short	0x0002
        /*0032*/ 	.short	0x0010
        /*0034*/ 	.byte	0x00, 0xf4, 0x21, 0x00


	//----- nvinfo : EIATTR_KPARAM_INFO
	.align		4
.L_22:
        /*0038*/ 	.byte	0x04, 0x17
        /*003a*/ 	.short	(.L_24 - .L_23)
.L_23:
        /*003c*/ 	.word	0x00000000
        /*0040*/ 	.short	0x0001
        /*0042*/ 	.short	0x0008
        /*0044*/ 	.byte	0x00, 0xf4, 0x21, 0x00


	//----- nvinfo : EIATTR_KPARAM_INFO
	.align		4
.L_24:
        /*0048*/ 	.byte	0x04, 0x17
        /*004a*/ 	.short	(.L_26 - .L_25)
.L_25:
        /*004c*/ 	.word	0x00000000
        /*0050*/ 	.short	0x0000
        /*0052*/ 	.short	0x0000
        /*0054*/ 	.byte	0x00, 0xf4, 0x21, 0x00


	//----- nvinfo : EIATTR_AT_ENTRY_FRAGMENTS
	.align		4
.L_26:
        /*0058*/ 	.byte	0x04, 0x4f
        /*005a*/ 	.short	(.L_28 - .L_27)


	//   ....[0]....
.L_27:
        /*005c*/ 	.word	0x00000004


	//----- nvinfo : EIATTR_RESERVED_SMEM_USED
	.align		4
.L_28:
        /*0060*/ 	.byte	0x01, 0x41
	.zero		2


	//----- nvinfo : EIATTR_SPARSE_MMA_MASK
	.align		4
        /*0064*/ 	.byte	0x03, 0x50
        /*0066*/ 	.short	0x0000


	//----- nvinfo : EIATTR_TCGEN05_1CTA_USED
	.align		4
        /*0068*/ 	.byte	0x01, 0x51
	.zero		2


	//----- nvinfo : EIATTR_MAXREG_COUNT
	.align		4
        /*006c*/ 	.byte	0x03, 0x1b
        /*006e*/ 	.short	0x00ff


	//----- nvinfo : EIATTR_NUM_BARRIERS
	.align		4
        /*0070*/ 	.byte	0x02, 0x4c
        /*0072*/ 	.byte	0x01
	.zero		1


	//----- nvinfo : EIATTR_ANNOTATIONS
	.align		4
        /*0074*/ 	.byte	0x04, 0x55
        /*0076*/ 	.short	(.L_30 - .L_29)


	//   ....[0]....
.L_29:
        /*0078*/ 	.word	0x00000001
        /*007c*/ 	.byte	0x40, 0x10, 0x00, 0x00, 0x01, 0x00, 0x00, 0x00, 0x60, 0x10, 0x00, 0x00, 0x01, 0x00, 0x00, 0x00
        /* <DEDUP_REMOVED lines=296> */
        /*130c*/ 	.byte	0x30, 0x7c, 0x00, 0x00


	//----- nvinfo : EIATTR_INT_WARP_WIDE_INSTR_OFFSETS
	.align		4
.L_30:
        /*1310*/ 	.byte	0x04, 0x31
        /*1312*/ 	.short	(.L_32 - .L_31)


	//   ....[0]....
.L_31:
        /*1314*/ 	.word	0x00001f10


	//   ....[1]....
        /*1318*/ 	.word	0x00001f20


	//   ....[2]....
        /*131c*/ 	.word	0x00002690


	//   ....[3]....
        /*1320*/ 	.word	0x000026a0


	//   ....[4]....
        /*1324*/ 	.word	0x000080f0


	//   ....[5]....
        /*1328*/ 	.word	0x00008140


	//----- nvinfo : EIATTR_COOP_GROUP_MASK_REGIDS
	.align		4
.L_32:
        /*132c*/ 	.byte	0x04, 0x29
        /*132e*/ 	.short	(.L_34 - .L_33)


	//   ....[0]....
.L_33:
        /*1330*/ 	.word	0xffffffff


	//   ....[1]....
        /*1334*/ 	.word	0xffffffff


	//   ....[2]....
        /*1338*/ 	.word	0xffffffff


	//   ....[3]....
        /*133c*/ 	.word	0xffffffff


	//----- nvinfo : EIATTR_COOP_GROUP_INSTR_OFFSETS
	.align		4
.L_34:
        /*1340*/ 	.byte	0x04, 0x28
        /*1342*/ 	.short	(.L_36 - .L_35)


	//   ....[0]....
.L_35:
        /*1344*/ 	.word	0x00000060


	//   ....[1]....
        /*1348*/ 	.word	0x00000320


	//   ....[2]....
        /*134c*/ 	.word	0x00007f80


	//   ....[3]....
        /*1350*/ 	.word	0x000081f0


	//----- nvinfo : EIATTR_VRC_CTA_INIT_COUNT
	.align		4
.L_36:
        /*1354*/ 	.byte	0x02, 0x4a
        /*1356*/ 	.byte	0x80
	.zero		1


	//----- nvinfo : EIATTR_MBARRIER_INSTR_OFFSETS
	.align		4
        /*1358*/ 	.byte	0x04, 0x39
        /*135a*/ 	.short	(.L_38 - .L_37)


	//   ....[0]....
.L_37:
        /*135c*/ 	.word	0x000022f0
        /*1360*/ 	.word	0x000000ff
        /*1364*/ 	.word	0x00010000
        /*1368*/ 	.short	0x0100
        /*136a*/ 	.byte	0x07
	.zero		1


	//   ....[1]....
        /*136c*/ 	.word	0x00002730
        /*1370*/ 	.word	0x000000ff
        /*1374*/ 	.word	0x00010000
        /*1378*/ 	.short	0x010a
        /*137a*/ 	.byte	0x07
	.zero		1


	//   ....[2]....
        /*137c*/ 	.word	0x000027d0
        /*1380*/ 	.word	0x000000ff
        /*1384*/ 	.word	0x00010000
        /*1388*/ 	.short	0x0108
        /*138a*/ 	.byte	0x07
	.zero		1


	//   ....[3]....
        /*138c*/ 	.word	0x00008210
        /*1390*/ 	.word	0x000000ff
        /*1394*/ 	.word	0x00010000
        /*1398*/ 	.short	0x010a
        /*139a*/ 	.byte	0x07
	.zero		1


	//----- nvinfo : EIATTR_NUM_MBARRIERS
	.align		4
.L_38:
        /*139c*/ 	.byte	0x03, 0x38
        /*139e*/ 	.short	0x0001


	//----- nvinfo : EIATTR_EXIT_INSTR_OFFSETS
	.align		4
        /*13a0*/ 	.byte	0x04, 0x1c
        /*13a2*/ 	.short	(.L_40 - .L_39)


	//   ....[0]....
.L_39:
        /*13a4*/ 	.word	0x00008200


	//----- nvinfo : EIATTR_REQNTID
	.align		4
.L_40:
        /*13a8*/ 	.byte	0x04, 0x10
        /*13aa*/ 	.short	(.L_42 - .L_41)
.L_41:
        /*13ac*/ 	.word	0x00000100
        /*13b0*/ 	.word	0x00000001
        /*13b4*/ 	.word	0x00000001


	//----- nvinfo : EIATTR_CRS_STACK_SIZE
	.align		4
.L_42:
        /*13b8*/ 	.byte	0x04, 0x1e
        /*13ba*/ 	.short	(.L_44 - .L_43)
.L_43:
        /*13bc*/ 	.word	0x00000000


	//----- nvinfo : EIATTR_CBANK_PARAM_SIZE
	.align		4
.L_44:
        /*13c0*/ 	.byte	0x03, 0x19
        /*13c2*/ 	.short	0x0028


	//----- nvinfo : EIATTR_PARAM_CBANK
	.align		4
        /*13c4*/ 	.byte	0x04, 0x0a
        /*13c6*/ 	.short	(.L_46 - .L_45)
	.align		4
.L_45:
        /*13c8*/ 	.word	index@(.nv.constant0.gluon_mma)
        /*13cc*/ 	.short	0x0380
        /*13ce*/ 	.short	0x0028


	//----- nvinfo : EIATTR_SW_WAR
	.align		4
.L_46:
        /*13d0*/ 	.byte	0x04, 0x36
        /*13d2*/ 	.short	(.L_48 - .L_47)
.L_47:
        /*13d4*/ 	.word	0x00000008
.L_48:


//--------------------- .nv.compat                --------------------------
	.section	.nv.compat,"",@"SHT_CUDA_COMPAT_INFO"
	.align	4
        /*0000*/ 	.byte	0x02, 0x02, 0x02, 0x00, 0x02, 0x05, 0x05, 0x00, 0x02, 0x03, 0x00, 0x00, 0x02, 0x06, 0x01, 0x00


//--------------------- .nv.callgraph             --------------------------
	.section	.nv.callgraph,"",@"SHT_CUDA_CALLGRAPH"
	.align	4
	.sectionentsize	8
	.align		4
        /*0000*/ 	.word	0x00000000
	.align		4
        /*0004*/ 	.word	0xffffffff
	.align		4
        /*0008*/ 	.word	0x00000000
	.align		4
        /*000c*/ 	.word	0xfffffffe
	.align		4
        /*0010*/ 	.word	0x00000000
	.align		4
        /*0014*/ 	.word	0xfffffffd
	.align		4
        /*0018*/ 	.word	0x00000000
	.align		4
        /*001c*/ 	.word	0xfffffffc


//--------------------- .text.gluon_mma           --------------------------
	.section	.text.gluon_mma,"ax",@progbits
	.align	128
        .global         gluon_mma
        .type           gluon_mma,@function
        .size           gluon_mma,(.L_x_15 - gluon_mma)
        .other          gluon_mma,@"STO_CUDA_ENTRY STV_DEFAULT"
gluon_mma:
.text.gluon_mma:
[----:B------:R-:W0:Y:S01]  /*0000*/  LDC R1, c[0x0][0x37c] ;  /* 0x0000df00ff017b82 */ /* 0x000e220000000800 */
[----:B------:R-:W1:Y:S01]  /*0010*/  S2R R0, SR_TID.X ;  /* 0x0000000000007919 */ /* 0x000e620000002100 */
[----:B0-----:R-:W-:Y:S01]  /*0020*/  VIADD R1, R1, 0xfffffac0 ;  /* 0xfffffac001017836 */ /* 0x001fe20000000000 */
[----:B-1----:R-:W-:-:S13]  /*0030*/  ISETP.GE.U32.AND P1, PT, R0, 0x20, PT ;  /* 0x000000200000780c */ /* 0x002fda0003f26070 */
[----:B------:R-:W-:Y:S05]  /*0040*/  @P1 BRA `(.L_x_0) ;  /* 0x0000000000b81947 */ /* 0x000fea0003800000 */
[----:B------:R-:W0:Y:S01]  /*0050*/  S2UR UR6, SR_CgaCtaId ;  /* 0x00000000000679c3 */ /* 0x000e220000008800 */
[----:B------:R-:W-:Y:S01]  /*0060*/  NOP ;  /* 0x0000000000007918 */ /* 0x000fe20000000000 */
[----:B------:R-:W-:Y:S02]  /*0070*/  UMOV UR4, 0x40 ;  /* 0x0000004000047882 */ /* 0x000fe40000000000 */
[----:B0-----:R-:W-:-:S09]  /*0080*/  ULEA UR4, UR6, UR4, 0x18 ;  /* 0x0000000406047291 */ /* 0x001fd2000f8ec0ff */
[----:B------:R-:W0:Y:S01]  /*0090*/  LDS.U8 R0, [UR4] ;  /* 0x00000004ff007984 */ /* 0x000e220008000000 */
[----:B------:R-:W-:Y:S02]  /*00a0*/  UMOV UR4, 0x400 ;  /* 0x0000040000047882 */ /* 0x000fe40000000000 */
[----:B------:R-:W-:Y:S01]  /*00b0*/  ULEA UR4, UR6, UR4, 0x18 ;  /* 0x0000000406047291 */ /* 0x000fe2000f8ec0ff */
[----:B0-----:R-:W-:-:S13]  /*00c0*/  ISETP.NE.AND P0, PT, R0, RZ, PT ;  /* 0x000000ff0000720c */ /* 0x001fda0003f05270 */
[----:B------:R-:W-:Y:S05]  /*00d0*/  @P0 BRA `(.L_x_1) ;  /* 0x00000000007c0947 */ /* 0x000fea0003800000 */
[----:B------:R-:W-:-:S13]  /*00e0*/  ELECT P0, URZ, PT ;  /* 0x0000000000ff782f */ /* 0x000fda0003800000 */
[----:B------:R-:W-:Y:S05]  /*00f0*/  @!P0 BRA `(.L_x_2) ;  /* 0x0000000000848947 */ /* 0x000fea0003800000 */
[----:B------:R-:W-:Y:S01]  /*0100*/  UMOV UR5, 0x10 ;  /* 0x0000001000057882 */ /* 0x000fe20000000000 */
[----:B------:R-:W-:Y:S02]  /*0110*/  IMAD.MOV.U32 R4, RZ, RZ, 0x1 ;  /* 0x00000001ff047424 */ /* 0x000fe400078e00ff */
[----:B------:R-:W-:Y:S02]  /*0120*/  IMAD.MOV.U32 R5, RZ, RZ, 0xffff ;  /* 0x0000ffffff057424 */ /* 0x000fe400078e00ff */
[----:B------:R-:W-:Y:S04]  /*0130*/  DEPBAR.LE SB0, 0x36 ;  /* 0x00008d800000791a */ /* 0x000fe80000000000 */
[----:B------:R-:W0:Y:S02]  /*0140*/  UTCATOMSWS.FIND_AND_SET.ALIGN UP0, UR5, UR5 ;  /* 0x00000005000575e3 */ /* 0x000e240008000800 */
[----:B0-----:R-:W-:-:S04]  /*0150*/  PLOP3.LUT P0, PT, PT, PT, UP0, 0x80, 0x8 ;  /* 0x000000000008781c */ /* 0x001fc80003f0f008 */
[----:B------:R-:W-:-:S04]  /*0160*/  SEL R0, RZ, 0xffffffff, !P0 ;  /* 0xffffffffff007807 */ /* 0x000fc80004000000 */
[----:B------:R-:W-:Y:S01]  /*0170*/  ISETP.NE.AND P0, PT, R0, RZ, PT ;  /* 0x000000ff0000720c */ /* 0x000fe20003f05270 */
[----:B------:R-:W-:-:S12]  /*0180*/  IMAD.U32 R0, RZ, RZ, UR5 ;  /* 0x00000005ff007e24 */ /* 0x000fd8000f8e00ff */
[----:B------:R-:W-:Y:S05]  /*0190*/  @P0 BRA `(.L_x_3) ;  /* 0x0000000000240947 */ /* 0x000fea0003800000 */
.L_x_4:
[----:B------:R-:W-:Y:S05]  /*01a0*/  NANOSLEEP 0x64 ;  /* 0x000000640000795d */ /* 0x000fea0003800000 */
[----:B------:R-:W-:-:S05]  /*01b0*/  UMOV UR5, 0x10 ;  /* 0x0000001000057882 */ /* 0x000fca0000000000 */
[----:B------:R-:W-:Y:S04]  /*01c0*/  DEPBAR.LE SB0, 0x36 ;  /* 0x00008d800000791a */ /* 0x000fe80000000000 */
[----:B------:R-:W0:Y:S02]  /*01d0*/  UTCATOMSWS.FIND_AND_SET.ALIGN UP0, UR5, UR5 ;  /* 0x00000005000575e3 */ /* 0x000e240008000800 */
[----:B0-----:R-:W-:-:S04]  /*01e0*/  PLOP3.LUT P0, PT, PT, PT, UP0, 0x80, 0x8 ;  /* 0x000000000008781c */ /* 0x001fc80003f0f008 */
[----:B------:R-:W-:-:S04]  /*01f0*/  SEL R0, RZ, 0xffffffff, !P0 ;  /* 0xffffffffff007807 */ /* 0x000fc80004000000 */
[----:B------:R-:W-:Y:S01]  /*0200*/  ISETP.NE.AND P0, PT, R0, RZ, PT ;  /* 0x000000ff0000720c */ /* 0x000fe20003f05270 */
[----:B------:R-:W-:-:S12]  /*0210*/  IMAD.U32 R0, RZ, RZ, UR5 ;  /* 0x00000005ff007e24 */ /* 0x000fd8000f8e00ff */
[----:B------:R-:W-:Y:S05]  /*0220*/  @!P0 BRA `(.L_x_4) ;  /* 0xfffffffc00dc8947 */ /* 0x000fea000383ffff */
.L_x_3:
[C---:B------:R-:W-:Y:S01]  /*0230*/  VIADD R3, R0.reuse, 0x10 ;  /* 0x0000001000037836 */ /* 0x040fe20000000000 */
[----:B------:R-:W-:Y:S01]  /*0240*/  UMOV UR5, 0x50 ;  /* 0x0000005000057882 */ /* 0x000fe20000000000 */
[----:B------:R-:W-:Y:S01]  /*0250*/  SHF.L.U32 R2, R5, R0, RZ ;  /* 0x0000000005027219 */ /* 0x000fe200000006ff */
[----:B------:R-:W-:Y:S01]  /*0260*/  ULEA UR5, UR6, UR5, 0x18 ;  /* 0x0000000506057291 */ /* 0x000fe2000f8ec0ff */
[----:B------:R-:W-:Y:S01]  /*0270*/  IMAD.SHL.U32 R0, R0, 0x20, RZ ;  /* 0x0000002000007824 */ /* 0x000fe200078e00ff */
[----:B------:R-:W-:-:S04]  /*0280*/  SHF.L.U32 R3, R4, R3, RZ ;  /* 0x0000000304037219 */ /* 0x000fc800000006ff */
[----:B------:R-:W-:-:S05]  /*0290*/  LOP3.LUT R2, R3, R2, RZ, 0xfc, !PT ;  /* 0x0000000203027212 */ /* 0x000fca00078efcff */
[----:B------:R0:W-:Y:S04]  /*02a0*/  ATOMS.OR RZ, [UR5], R2 ;  /* 0x00000002ffff798c */ /* 0x0001e8000b000005 */
[----:B------:R0:W-:Y:S01]  /*02b0*/  STS [UR4], R0 ;  /* 0x00000000ff007988 */ /* 0x0001e20008000804 */
[----:B------:R-:W-:Y:S05]  /*02c0*/  BRA `(.L_x_2) ;  /* 0x0000000000107947 */ /* 0x000fea0003800000 */
.L_x_1:
[----:B------:R-:W-:Y:S01]  /*02d0*/  IMAD.MOV.U32 R0, RZ, RZ, -0x1 ;  /* 0xffffffffff007424 */ /* 0x000fe200078e00ff */
[----:B------:R-:W-:-:S04]  /*02e0*/  MOV R2, 0x310 ;  /* 0x0000031000027802 */ /* 0x000fc80000000f00 */
[----:B------:R0:W-:Y:S03]  /*02f0*/  STS [UR4], R0 ;  /* 0x00000000ff007988 */ /* 0x0001e60008000804 */
[----:B0-----:R-:W-:Y:S05]  /*0300*/  CALL.REL.NOINC `($__internal_1_$__cuda_sm10x_tcgen05_guardrail_trap_phase_invalid_during_alloc) ;  /* 0x0000007c00d87944 */ /* 0x001fea0003c00000 */
.L_x_2:
[----:B------:R-:W-:Y:S05]  /*0310*/  WARPSYNC.ALL ;  /* 0x0000000000007948 */ /* 0x000fea0003800000 */
[----:B------:R-:W-:Y:S01]  /*0320*/  NOP ;  /* 0x0000000000007918 */ /* 0x000fe20000000000 */
.L_x_0:
[----:B0-----:R-:W0:Y:S01]  /*0330*/  S2R R2, SR_TID.X ;  /* 0x0000000000027919 */ /* 0x001e220000002100 */
[----:B------:R-:W1:Y:S01]  /*0340*/  LDC.64 R60, c[0x0][0x380] ;  /* 0x0000e000ff3c7b82 */ /* 0x000e620000000a00 */
[----:B------:R-:W-:Y:S01]  /*0350*/  UMOV UR7, 0x400 ;  /* 0x0000040000077882 */ /* 0x000fe20000000000 */
[----:B------:R-:W2:Y:S06]  /*0360*/  LDCU.64 UR12, c[0x0][0x358] ;  /* 0x00006b00ff0c77ac */ /* 0x000eac0008000a00 */
[----:B------:R-:W3:Y:S01]  /*0370*/  S2UR UR6, SR_CgaCtaId ;  /* 0x00000000000679c3 */ /* 0x000ee20000008800 */
[----:B0-----:R-:W-:Y:S01]  /*0380*/  SHF.R.U32.HI R0, RZ, 0x5, R2 ;  /* 0x00000005ff007819 */ /* 0x001fe20000011602 */
[----:B---3--:R-:W-:Y:S01]  /*0390*/  ULEA UR7, UR6, UR7, 0x18 ;  /* 0x0000000706077291 */ /* 0x008fe2000f8ec0ff */
[----:B------:R-:W-:-:S02]  /*03a0*/  LOP3.LUT R67, R2, 0xe0, RZ, 0xc0, !PT ;  /* 0x000000e002437812 */ /* 0x000fc400078ec0ff */
[----:B------:R-:W-:Y:S02]  /*03b0*/  SGXT.U32 R0, R0, 0x3 ;  /* 0x000000030000781a */ /* 0x000fe40000000000 */
[----:B------:R-:W-:Y:S01]  /*03c0*/  LOP3.LUT R114, R2, 0x1f, RZ, 0xc0, !PT ;  /* 0x0000001f02727812 */ /* 0x000fe200078ec0ff */
[C---:B------:R-:W-:Y:S01]  /*03d0*/  IMAD.SHL.U32 R2, R67.reuse, 0x2, RZ ;  /* 0x0000000243027824 */ /* 0x040fe200078e00ff */
[C---:B------:R-:W-:Y:S02]  /*03e0*/  LOP3.LUT R66, R0.reuse, 0x8, RZ, 0xfc, !PT ;  /* 0x0000000800427812 */ /* 0x040fe400078efcff */
[C---:B------:R-:W-:Y:S02]  /*03f0*/  LOP3.LUT R63, R0.reuse, 0x18, RZ, 0xfc, !PT ;  /* 0x00000018003f7812 */ /* 0x040fe400078efcff */
[----:B------:R-:W-:Y:S01]  /*0400*/  LOP3.LUT R94, R0, 0x20, RZ, 0xfc, !PT ;  /* 0x00000020005e7812 */ /* 0x000fe200078efcff */
[----:B------:R-:W-:Y:S01]  /*0410*/  IMAD.SHL.U32 R4, R66, 0x40, RZ ;  /* 0x0000004042047824 */ /* 0x000fe200078e00ff */
[----:B-1----:R-:W-:Y:S01]  /*0420*/  LEA R68, P0, R67, R60, 0x2 ;  /* 0x0000003c43447211 */ /* 0x002fe200078010ff */
[----:B------:R-:W-:Y:S01]  /*0430*/  IMAD.SHL.U32 R8, R63, 0x40, RZ ;  /* 0x000000403f087824 */ /* 0x000fe200078e00ff */
[----:B------:R-:W-:Y:S01]  /*0440*/  LOP3.LUT R62, R0, 0x10, RZ, 0xfc, !PT ;  /* 0x00000010003e7812 */ /* 0x000fe200078efcff */
[----:B------:R-:W-:Y:S01]  /*0450*/  IMAD.SHL.U32 R10, R94, 0x40, RZ ;  /* 0x000000405e0a7824 */ /* 0x000fe200078e00ff */
[----:B------:R-:W-:-:S02]  /*0460*/  LOP3.LUT R102, R0, 0x38, RZ, 0xfc, !PT ;  /* 0x0000003800667812 */ /* 0x000fc400078efcff */
[----:B------:R-:W-:Y:S01]  /*0470*/  LOP3.LUT R36, R0, 0x48, RZ, 0xfc, !PT ;  /* 0x0000004800247812 */ /* 0x000fe200078efcff */
[----:B------:R-:W-:Y:S01]  /*0480*/  IMAD.SHL.U32 R6, R62, 0x40, RZ ;  /* 0x000000403e067824 */ /* 0x000fe200078e00ff */
[-C--:B------:R-:W-:Y:S01]  /*0490*/  LEA R64, P6, R66, R60.reuse, 0x7 ;  /* 0x0000003c42407211 */ /* 0x080fe200078c38ff */
[----:B------:R-:W-:Y:S01]  /*04a0*/  IMAD.SHL.U32 R16, R102, 0x40, RZ ;  /* 0x0000004066107824 */ /* 0x000fe200078e00ff */
[----:B------:R-:W-:Y:S01]  /*04b0*/  LOP3.LUT R35, R0, 0x50, RZ, 0xfc, !PT ;  /* 0x0000005000237812 */ /* 0x000fe200078efcff */
[----:B------:R-:W-:Y:S01]  /*04c0*/  IMAD.SHL.U32 R20, R36, 0x40, RZ ;  /* 0x0000004024147824 */ /* 0x000fe200078e00ff */
[----:B------:R-:W-:Y:S02]  /*04d0*/  LEA.HI.X R69, R2, R61, RZ, 0x1, P0 ;  /* 0x0000003d02457211 */ /* 0x000fe400000f0cff */
[-C--:B------:R-:W-:Y:S01]  /*04e0*/  LEA R56, P2, R63, R60.reuse, 0x7 ;  /* 0x0000003c3f387211 */ /* 0x080fe200078438ff */
[----:B------:R-:W-:Y:S01]  /*04f0*/  IMAD.SHL.U32 R22, R35, 0x40, RZ ;  /* 0x0000004023167824 */ /* 0x000fe200078e00ff */
[----:B------:R-:W-:Y:S01]  /*0500*/  LEA R54, P0, R94, R60, 0x7 ;  /* 0x0000003c5e367211 */ /* 0x000fe200078038ff */
[----:B------:R-:W-:Y:S01]  /*0510*/  IMAD.WIDE.U32 R68, R114, 0x2, R68 ;  /* 0x0000000272447825 */ /* 0x000fe200078e0044 */
[C---:B------:R-:W-:Y:S01]  /*0520*/  LOP3.LUT R104, R0.reuse, 0x28, RZ, 0xfc, !PT ;  /* 0x0000002800687812 */ /* 0x040fe200078efcff */
[----:B------:R-:W-:Y:S01]  /*0530*/  BAR.SYNC.DEFER_BLOCKING 0x0 ;  /* 0x0000000000007b1d */ /* 0x000fe20000010000 */
[----:B------:R-:W-:-:S02]  /*0540*/  LOP3.LUT R37, R0, 0x40, RZ, 0xfc, !PT ;  /* 0x0000004000257812 */ /* 0x000fc400078efcff */
[-C--:B------:R-:W-:Y:S01]  /*0550*/  LEA.HI.X R65, R4, R61.reuse, RZ, 0x1, P6 ;  /* 0x0000003d04417211 */ /* 0x080fe200030f0cff */
[----:B------:R-:W-:Y:S01]  /*0560*/  IMAD.SHL.U32 R12, R104, 0x40, RZ ;  /* 0x00000040680c7824 */ /* 0x000fe200078e00ff */
[----:B------:R-:W-:Y:S01]  /*0570*/  LOP3.LUT R32, R0, 0x68, RZ, 0xfc, !PT ;  /* 0x0000006800207812 */ /* 0x000fe200078efcff */
[----:B------:R-:W-:Y:S01]  /*0580*/  IMAD.SHL.U32 R18, R37, 0x40, RZ ;  /* 0x0000004025127824 */ /* 0x000fe200078e00ff */
[-C--:B------:R-:W-:Y:S01]  /*0590*/  LEA R58, P5, R62, R60.reuse, 0x7 ;  /* 0x0000003c3e3a7211 */ /* 0x080fe200078a38ff */
[----:B------:R-:W-:Y:S01]  /*05a0*/  IMAD.WIDE.U32 R64, R114, 0x2, R64 ;  /* 0x0000000272407825 */ /* 0x000fe200078e0040 */
[----:B------:R-:W-:Y:S02]  /*05b0*/  LEA R48, P6, R102, R60, 0x7 ;  /* 0x0000003c66307211 */ /* 0x000fe400078c38ff */
[----:B------:R-:W-:Y:S01]  /*05c0*/  LEA.HI.X R57, R8, R61, RZ, 0x1, P2 ;  /* 0x0000003d08397211 */ /* 0x000fe200010f0cff */
[----:B------:R-:W-:Y:S01]  /*05d0*/  IMAD.SHL.U32 R82, R32, 0x40, RZ ;  /* 0x0000004020527824 */ /* 0x000fe200078e00ff */
[----:B------:R-:W-:-:S02]  /*05e0*/  LOP3.LUT R30, R0, 0x78, RZ, 0xfc, !PT ;  /* 0x00000078001e7812 */ /* 0x000fc400078efcff */
[----:B------:R-:W-:Y:S02]  /*05f0*/  LOP3.LUT R29, R0, 0x80, RZ, 0xfc, !PT ;  /* 0x00000080001d7812 */ /* 0x000fe400078efcff */
[-C--:B------:R-:W-:Y:S01]  /*0600*/  LEA R44, P2, R36, R60.reuse, 0x7 ;  /* 0x0000003c242c7211 */ /* 0x080fe200078438ff */
[----:B------:R-:W-:Y:S01]  /*0610*/  IMAD.SHL.U32 R86, R30, 0x40, RZ ;  /* 0x000000401e567824 */ /* 0x000fe200078e00ff */
[----:B------:R-:W-:Y:S01]  /*0620*/  LEA.HI.X R55, R10, R61, RZ, 0x1, P0 ;  /* 0x0000003d0a377211 */ /* 0x000fe200000f0cff */
[----:B------:R-:W-:Y:S01]  /*0630*/  IMAD.SHL.U32 R88, R29, 0x40, RZ ;  /* 0x000000401d587824 */ /* 0x000fe200078e00ff */
[-C--:B------:R-:W-:Y:S02]  /*0640*/  LEA R42, P0, R35, R60.reuse, 0x7 ;  /* 0x0000003c232a7211 */ /* 0x080fe400078038ff */
[----:B------:R-:W-:Y:S02]  /*0650*/  LOP3.LUT R34, R0, 0x58, RZ, 0xfc, !PT ;  /* 0x0000005800227812 */ /* 0x000fe400078efcff */
[----:B------:R-:W-:-:S02]  /*0660*/  LEA R52, P4, R104, R60, 0x7 ;  /* 0x0000003c68347211 */ /* 0x000fc400078838ff */
[-C--:B------:R-:W-:Y:S01]  /*0670*/  LEA.HI.X R59, R6, R61.reuse, RZ, 0x1, P5 ;  /* 0x0000003d063b7211 */ /* 0x080fe200028f0cff */
[----:B------:R-:W-:Y:S01]  /*0680*/  IMAD.SHL.U32 R24, R34, 0x40, RZ ;  /* 0x0000004022187824 */ /* 0x000fe200078e00ff */
[-C--:B------:R-:W-:Y:S02]  /*0690*/  LEA.HI.X R49, R16, R61.reuse, RZ, 0x1, P6 ;  /* 0x0000003d10317211 */ /* 0x080fe400030f0cff */
[----:B------:R-:W-:Y:S02]  /*06a0*/  LOP3.LUT R31, R0, 0x70, RZ, 0xfc, !PT ;  /* 0x00000070001f7812 */ /* 0x000fe400078efcff */
[-C--:B------:R-:W-:Y:S02]  /*06b0*/  LEA R46, P5, R37, R60.reuse, 0x7 ;  /* 0x0000003c252e7211 */ /* 0x080fe400078a38ff */
[----:B------:R-:W-:Y:S01]  /*06c0*/  LEA R36, P6, R32, R60, 0x7 ;  /* 0x0000003c20247211 */ /* 0x000fe200078c38ff */
[----:B------:R-:W-:Y:S01]  /*06d0*/  IMAD.SHL.U32 R84, R31, 0x40, RZ ;  /* 0x000000401f547824 */ /* 0x000fe200078e00ff */
[----:B------:R-:W-:-:S02]  /*06e0*/  LEA.HI.X R45, R20, R61, RZ, 0x1, P2 ;  /* 0x0000003d142d7211 */ /* 0x000fc400010f0cff */
[----:B------:R-:W-:Y:S02]  /*06f0*/  LOP3.LUT R19, R0, 0xb0, RZ, 0xfc, !PT ;  /* 0x000000b000137812 */ /* 0x000fe400078efcff */
[-C--:B------:R-:W-:Y:S02]  /*0700*/  LEA R32, P2, R30, R60.reuse, 0x7 ;  /* 0x0000003c1e207211 */ /* 0x080fe400078438ff */
[-C--:B------:R-:W-:Y:S01]  /*0710*/  LEA.HI.X R43, R22, R61.reuse, RZ, 0x1, P0 ;  /* 0x0000003d162b7211 */ /* 0x080fe200000f0cff */
[----:B------:R-:W-:Y:S01]  /*0720*/  IMAD.SHL.U32 R106, R19, 0x40, RZ ;  /* 0x00000040136a7824 */ /* 0x000fe200078e00ff */
[-C--:B------:R-:W-:Y:S02]  /*0730*/  LEA R30, P0, R29, R60.reuse, 0x7 ;  /* 0x0000003c1d1e7211 */ /* 0x080fe400078038ff */
[----:B------:R-:W-:Y:S02]  /*0740*/  LEA.HI.X R53, R12, R61, RZ, 0x1, P4 ;  /* 0x0000003d0c357211 */ /* 0x000fe400020f0cff */
[----:B------:R-:W-:-:S02]  /*0750*/  LEA R40, P4, R34, R60, 0x7 ;  /* 0x0000003c22287211 */ /* 0x000fc400078838ff */
[-C--:B------:R-:W-:Y:S02]  /*0760*/  LEA.HI.X R47, R18, R61.reuse, RZ, 0x1, P5 ;  /* 0x0000003d122f7211 */ /* 0x080fe400028f0cff */
[-C--:B------:R-:W-:Y:S02]  /*0770*/  LEA R34, P5, R31, R60.reuse, 0x7 ;  /* 0x0000003c1f227211 */ /* 0x080fe400078a38ff */
[----:B------:R-:W-:Y:S02]  /*0780*/  LOP3.LUT R7, R0, 0xe0, RZ, 0xfc, !PT ;  /* 0x000000e000077812 */ /* 0x000fe400078efcff */
[----:B------:R-:W-:Y:S02]  /*0790*/  LEA.HI.X R31, R88, R61, RZ, 0x1, P0 ;  /* 0x0000003d581f7211 */ /* 0x000fe400000f0cff */
[----:B------:R-:W-:Y:S01]  /*07a0*/  LEA R18, P0, R19, R60, 0x7 ;  /* 0x0000003c13127211 */ /* 0x000fe200078038ff */
[----:B------:R-:W-:Y:S01]  /*07b0*/  IMAD.SHL.U32 R72, R7, 0x40, RZ ;  /* 0x0000004007487824 */ /* 0x000fe200078e00ff */
[----:B------:R-:W-:-:S02]  /*07c0*/  LOP3.LUT R103, R0, 0x30, RZ, 0xfc, !PT ;  /* 0x0000003000677812 */ /* 0x000fc400078efcff */
[-C--:B------:R-:W-:Y:S02]  /*07d0*/  LEA.HI.X R19, R106, R61.reuse, RZ, 0x1, P0 ;  /* 0x0000003d6a137211 */ /* 0x080fe400000f0cff */
[-C--:B------:R-:W-:Y:S01]  /*07e0*/  LEA R6, P0, R7, R60.reuse, 0x7 ;  /* 0x0000003c07067211 */ /* 0x080fe200078038ff */
[C---:B------:R-:W-:Y:S01]  /*07f0*/  IMAD.SHL.U32 R14, R103.reuse, 0x40, RZ ;  /* 0x00000040670e7824 */ /* 0x040fe200078e00ff */
[----:B------:R-:W-:Y:S02]  /*0800*/  LOP3.LUT R33, R0, 0x60, RZ, 0xfc, !PT ;  /* 0x0000006000217812 */ /* 0x000fe400078efcff */
[----:B------:R-:W-:Y:S02]  /*0810*/  LEA.HI.X R7, R72, R61, RZ, 0x1, P0 ;  /* 0x0000003d48077211 */ /* 0x000fe400000f0cff */
[----:B------:R-:W0:Y:S01]  /*0820*/  LDS R72, [UR7] ;  /* 0x00000007ff487984 */ /* 0x000e220008000800 */
[----:B------:R-:W-:Y:S01]  /*0830*/  LEA R50, P3, R103, R60, 0x7 ;  /* 0x0000003c67327211 */ /* 0x000fe200078638ff */
[----:B------:R-:W-:Y:S01]  /*0840*/  IMAD.SHL.U32 R26, R33, 0x40, RZ ;  /* 0x00000040211a7824 */ /* 0x000fe200078e00ff */
[C---:B------:R-:W-:Y:S01]  /*0850*/  LOP3.LUT R28, R0.reuse, 0x88, RZ, 0xfc, !PT ;  /* 0x00000088001c7812 */ /* 0x040fe200078efcff */
[----:B------:R-:W-:Y:S01]  /*0860*/  BAR.SYNC.DEFER_BLOCKING 0x0 ;  /* 0x0000000000007b1d */ /* 0x000fe20000010000 */
[----:B------:R-:W-:-:S02]  /*0870*/  LOP3.LUT R27, R0, 0x90, RZ, 0xfc, !PT ;  /* 0x00000090001b7812 */ /* 0x000fc400078efcff */
[-C--:B------:R-:W-:Y:S01]  /*0880*/  LEA.HI.X R51, R14, R61.reuse, RZ, 0x1, P3 ;  /* 0x0000003d0e337211 */ /* 0x080fe200018f0cff */
[----:B------:R-:W-:Y:S01]  /*0890*/  IMAD.SHL.U32 R90, R28, 0x40, RZ ;  /* 0x000000401c5a7824 */ /* 0x000fe200078e00ff */
[C---:B------:R-:W-:Y:S01]  /*08a0*/  LOP3.LUT R25, R0.reuse, 0x98, RZ, 0xfc, !PT ;  /* 0x0000009800197812 */ /* 0x040fe200078efcff */
[----:B------:R-:W-:Y:S01]  /*08b0*/  IMAD.SHL.U32 R92, R27, 0x40, RZ ;  /* 0x000000401b5c7824 */ /* 0x000fe200078e00ff */
[----:B------:R-:W-:Y:S02]  /*08c0*/  LEA R38, P3, R33, R60, 0x7 ;  /* 0x0000003c21267211 */ /* 0x000fe400078638ff */
[C---:B------:R-:W-:Y:S01]  /*08d0*/  LOP3.LUT R21, R0.reuse, 0xa8, RZ, 0xfc, !PT ;  /* 0x000000a800157812 */ /* 0x040fe200078efcff */
[----:B------:R-:W-:Y:S01]  /*08e0*/  IMAD.SHL.U32 R96, R25, 0x40, RZ ;  /* 0x0000004019607824 */ /* 0x000fe200078e00ff */
[C---:B------:R-:W-:Y:S02]  /*08f0*/  LOP3.LUT R23, R0.reuse, 0xa0, RZ, 0xfc, !PT ;  /* 0x000000a000177812 */ /* 0x040fe400078efcff */
[C---:B------:R-:W-:Y:S01]  /*0900*/  LOP3.LUT R17, R0.reuse, 0xb8, RZ, 0xfc, !PT ;  /* 0x000000b800117812 */ /* 0x040fe200078efcff */
[----:B------:R-:W-:Y:S01]  /*0910*/  IMAD.SHL.U32 R100, R21, 0x40, RZ ;  /* 0x0000004015647824 */ /* 0x000fe200078e00ff */
[----:B------:R-:W-:Y:S01]  /*0920*/  LOP3.LUT R15, R0, 0xc0, RZ, 0xfc, !PT ;  /* 0x000000c0000f7812 */ /* 0x000fe200078efcff */
[----:B------:R-:W-:Y:S01]  /*0930*/  IMAD.SHL.U32 R98, R23, 0x40, RZ ;  /* 0x0000004017627824 */ /* 0x000fe200078e00ff */
[-C--:B------:R-:W-:Y:S01]  /*0940*/  LEA.HI.X R41, R24, R61.reuse, RZ, 0x1, P4 ;  /* 0x0000003d18297211 */ /* 0x080fe200020f0cff */
[----:B------:R-:W-:Y:S01]  /*0950*/  IMAD.SHL.U32 R108, R17, 0x40, RZ ;  /* 0x00000040116c7824 */ /* 0x000fe200078e00ff */
[----:B------:R-:W-:Y:S01]  /*0960*/  LEA.HI.X R39, R26, R61, RZ, 0x1, P3 ;  /* 0x0000003d1a277211 */ /* 0x000fe200018f0cff */
[----:B------:R-:W-:Y:S01]  /*0970*/  IMAD.SHL.U32 R2, R15, 0x40, RZ ;  /* 0x000000400f027824 */ /* 0x000fe200078e00ff */
[----:B------:R-:W-:-:S02]  /*0980*/  LOP3.LUT R13, R0, 0xc8, RZ, 0xfc, !PT ;  /* 0x000000c8000d7812 */ /* 0x000fc400078efcff */
[-C--:B------:R-:W-:Y:S02]  /*0990*/  LEA R28, P4, R28, R60.reuse, 0x7 ;  /* 0x0000003c1c1c7211 */ /* 0x080fe400078838ff */
[C---:B------:R-:W-:Y:S01]  /*09a0*/  LOP3.LUT R9, R0.reuse, 0xd8, RZ, 0xfc, !PT ;  /* 0x000000d800097812 */ /* 0x040fe200078efcff */
[----:B------:R-:W-:Y:S01]  /*09b0*/  IMAD.SHL.U32 R80, R13, 0x40, RZ ;  /* 0x000000400d507824 */ /* 0x000fe200078e00ff */
[----:B------:R-:W-:Y:S02]  /*09c0*/  LEA R26, P3, R27, R60, 0x7 ;  /* 0x0000003c1b1a7211 */ /* 0x000fe400078638ff */
[----:B------:R-:W-:Y:S01]  /*09d0*/  LOP3.LUT R11, R0, 0xd0, RZ, 0xfc, !PT ;  /* 0x000000d0000b7812 */ /* 0x000fe200078efcff */
[----:B------:R-:W-:Y:S01]  /*09e0*/  IMAD.SHL.U32 R70, R9, 0x40, RZ ;  /* 0x0000004009467824 */ /* 0x000fe200078e00ff */
[----:B------:R-:W-:Y:S02]  /*09f0*/  LEA.HI.X R37, R82, R61, RZ, 0x1, P6 ;  /* 0x0000003d52257211 */ /* 0x000fe400030f0cff */
[----:B------:R-:W-:-:S02]  /*0a00*/  LOP3.LUT R5, R0, 0xe8, RZ, 0xfc, !PT ;  /* 0x000000e800057812 */ /* 0x000fc400078efcff */
[C---:B------:R-:W-:Y:S02]  /*0a10*/  LOP3.LUT R3, R0.reuse, 0xf0, RZ, 0xfc, !PT ;  /* 0x000000f000037812 */ /* 0x040fe400078efcff */
[----:B------:R-:W-:Y:S01]  /*0a20*/  LOP3.LUT R71, R0, 0xf8, RZ, 0xfc, !PT ;  /* 0x000000f800477812 */ /* 0x000fe200078efcff */
[----:B------:R-:W-:Y:S01]  /*0a30*/  IMAD.SHL.U32 R0, R11, 0x40, RZ ;  /* 0x000000400b007824 */ /* 0x000fe200078e00ff */
[-C--:B------:R-:W-:Y:S01]  /*0a40*/  LEA R24, P6, R25, R60.reuse, 0x7 ;  /* 0x0000003c19187211 */ /* 0x080fe200078c38ff */
[----:B------:R-:W-:Y:S01]  /*0a50*/  IMAD.WIDE.U32 R58, R114, 0x2, R58 ;  /* 0x00000002723a7825 */ /* 0x000fe200078e003a */
[-C--:B------:R-:W-:Y:S01]  /*0a60*/  LEA.HI.X R33, R86, R61.reuse, RZ, 0x1, P2 ;  /* 0x0000003d56217211 */ /* 0x080fe200010f0cff */
[----:B--2---:R-:W2:Y:S01]  /*0a70*/  LDG.E.U16 R73, desc[UR12][R68.64] ;  /* 0x0000000c44497981 */ /* 0x004ea2000c1e1500 */
[----:B------:R-:W-:Y:S01]  /*0a80*/  LEA R20, P2, R21, R60, 0x7 ;  /* 0x0000003c15147211 */ /* 0x000fe200078438ff */
[----:B------:R-:W-:Y:S01]  /*0a90*/  IMAD.SHL.U32 R78, R71, 0x40, RZ ;  /* 0x00000040474e7824 */ /* 0x000fe200078e00ff */
[----:B------:R-:W-:-:S02]  /*0aa0*/  LEA.HI.X R35, R84, R61, RZ, 0x1, P5 ;  /* 0x0000003d54237211 */ /* 0x000fc400028f0cff */
[-C--:B------:R-:W-:Y:S02]  /*0ab0*/  LEA.HI.X R29, R90, R61.reuse, RZ, 0x1, P4 ;  /* 0x0000003d5a1d7211 */ /* 0x080fe400020f0cff */
[-C--:B------:R-:W-:Y:S01]  /*0ac0*/  LEA.HI.X R27, R92, R61.reuse, RZ, 0x1, P3 ;  /* 0x0000003d5c1b7211 */ /* 0x080fe200018f0cff */
[C---:B------:R-:W-:Y:S01]  /*0ad0*/  IMAD.WIDE.U32 R56, R114.reuse, 0x2, R56 ;  /* 0x0000000272387825 */ /* 0x040fe200078e0038 */
[-C--:B------:R-:W-:Y:S02]  /*0ae0*/  LEA R22, P5, R23, R60.reuse, 0x7 ;  /* 0x0000003c17167211 */ /* 0x080fe400078a38ff */
[-C--:B------:R-:W-:Y:S01]  /*0af0*/  LEA R16, P4, R17, R60.reuse, 0x7 ;  /* 0x0000003c11107211 */ /* 0x080fe200078838ff */
[----:B------:R-:W-:Y:S01]  /*0b00*/  IMAD.WIDE.U32 R54, R114, 0x2, R54 ;  /* 0x0000000272367825 */ /* 0x000fe200078e0036 */
[-C--:B------:R-:W-:Y:S02]  /*0b10*/  LEA R14, P3, R15, R60.reuse, 0x7 ;  /* 0x0000003c0f0e7211 */ /* 0x080fe400078638ff */
[----:B------:R-:W-:Y:S01]  /*0b20*/  LEA.HI.X R25, R96, R61, RZ, 0x1, P6 ;  /* 0x0000003d60197211 */ /* 0x000fe200030f0cff */
[----:B------:R-:W-:Y:S01]  /*0b30*/  IMAD.WIDE.U32 R52, R114, 0x2, R52 ;  /* 0x0000000272347825 */ /* 0x000fe200078e0034 */
[----:B------:R-:W-:-:S02]  /*0b40*/  LEA R12, P6, R13, R60, 0x7 ;  /* 0x0000003c0d0c7211 */ /* 0x000fc400078c38ff */
[-C--:B------:R-:W-:Y:S01]  /*0b50*/  LEA.HI.X R21, R100, R61.reuse, RZ, 0x1, P2 ;  /* 0x0000003d64157211 */ /* 0x080fe200010f0cff */
[----:B------:R-:W-:Y:S01]  /*0b60*/  IMAD.WIDE.U32 R50, R114, 0x2, R50 ;  /* 0x0000000272327825 */ /* 0x000fe200078e0032 */
[-C--:B------:R-:W-:Y:S02]  /*0b70*/  LEA R8, P2, R9, R60.reuse, 0x7 ;  /* 0x0000003c09087211 */ /* 0x080fe400078438ff */
[-C--:B------:R-:W-:Y:S01]  /*0b80*/  LEA.HI.X R23, R98, R61.reuse, RZ, 0x1, P5 ;  /* 0x0000003d62177211 */ /* 0x080fe200028f0cff */
[----:B------:R-:W-:Y:S01]  /*0b90*/  IMAD.WIDE.U32 R48, R114, 0x2, R48 ;  /* 0x0000000272307825 */ /* 0x000fe200078e0030 */
[-C--:B------:R-:W-:Y:S02]  /*0ba0*/  LEA.HI.X R17, R108, R61.reuse, RZ, 0x1, P4 ;  /* 0x0000003d6c117211 */ /* 0x080fe400020f0cff */
[----:B------:R-:W-:Y:S01]  /*0bb0*/  LEA.HI.X R15, R2, R61, RZ, 0x1, P3 ;  /* 0x0000003d020f7211 */ /* 0x000fe200018f0cff */
[----:B------:R-:W-:Y:S01]  /*0bc0*/  IMAD.WIDE.U32 R46, R114, 0x2, R46 ;  /* 0x00000002722e7825 */ /* 0x000fe200078e002e */
[----:B------:R-:W-:-:S02]  /*0bd0*/  LEA R10, P5, R11, R60, 0x7 ;  /* 0x0000003c0b0a7211 */ /* 0x000fc400078a38ff */
[-C--:B------:R-:W-:Y:S01]  /*0be0*/  LEA R4, P4, R5, R60.reuse, 0x7 ;  /* 0x0000003c05047211 */ /* 0x080fe200078838ff */
[----:B------:R-:W-:Y:S01]  /*0bf0*/  IMAD.WIDE.U32 R44, R114, 0x2, R44 ;  /* 0x00000002722c7825 */ /* 0x000fe200078e002c */
[-C--:B------:R-:W-:Y:S02]  /*0c00*/  LEA R2, P3, R3, R60.reuse, 0x7 ;  /* 0x0000003c03027211 */ /* 0x080fe400078638ff */
[-C--:B------:R-:W-:Y:S01]  /*0c10*/  LEA.HI.X R13, R80, R61.reuse, RZ, 0x1, P6 ;  /* 0x0000003d500d7211 */ /* 0x080fe200030f0cff */
[----:B------:R-:W-:Y:S01]  /*0c20*/  IMAD.WIDE.U32 R42, R114, 0x2, R42 ;  /* 0x00000002722a7825 */ /* 0x000fe200078e002a */
[----:B------:R-:W-:Y:S02]  /*0c30*/  LEA R60, P6, R71, R60, 0x7 ;  /* 0x0000003c473c7211 */ /* 0x000fe400078c38ff */
[-C--:B------:R-:W-:Y:S01]  /*0c40*/  LEA.HI.X R9, R70, R61.reuse, RZ, 0x1, P2 ;  /* 0x0000003d46097211 */ /* 0x080fe200010f0cff */
[----:B------:R-:W3:Y:S01]  /*0c50*/  LDG.E.U16 R71, desc[UR12][R68.64+0x40] ;  /* 0x0000400c44477981 */ /* 0x000ee2000c1e1500 */
[----:B------:R-:W-:Y:S01]  /*0c60*/  LEA.HI.X R11, R0, R61, RZ, 0x1, P5 ;  /* 0x0000003d000b7211 */ /* 0x000fe200028f0cff */
[----:B------:R-:W-:-:S02]  /*0c70*/  IMAD.WIDE.U32 R40, R114, 0x2, R40 ;  /* 0x0000000272287825 */ /* 0x000fc400078e0028 */
[----:B------:R-:W4:Y:S02]  /*0c80*/  LDG.E.U16 R70, desc[UR12][R64.64] ;  /* 0x0000000c40467981 */ /* 0x000f24000c1e1500 */
[C---:B------:R-:W-:Y:S02]  /*0c90*/  IMAD.WIDE.U32 R38, R114.reuse, 0x2, R38 ;  /* 0x0000000272267825 */ /* 0x040fe400078e0026 */
[----:B------:R-:W2:Y:S02]  /*0ca0*/  LDG.E.U16 R0, desc[UR12][R58.64] ;  /* 0x0000000c3a007981 */ /* 0x000ea4000c1e1500 */
[C---:B------:R-:W-:Y:S02]  /*0cb0*/  IMAD.WIDE.U32 R36, R114.reuse, 0x2, R36 ;  /* 0x0000000272247825 */ /* 0x040fe400078e0024 */
[----:B------:R-:W5:Y:S02]  /*0cc0*/  LDG.E.U16 R68, desc[UR12][R56.64] ;  /* 0x0000000c38447981 */ /* 0x000f64000c1e1500 */
[----:B------:R-:W-:-:S02]  /*0cd0*/  IMAD.WIDE.U32 R30, R114, 0x2, R30 ;  /* 0x00000002721e7825 */ /* 0x000fc400078e001e */
[----:B------:R-:W2:Y:S02]  /*0ce0*/  LDG.E.U16 R64, desc[UR12][R64.64+0x40] ;  /* 0x0000400c40407981 */ /* 0x000ea4000c1e1500 */
[C---:B------:R-:W-:Y:S02]  /*0cf0*/  IMAD.WIDE.U32 R34, R114.reuse, 0x2, R34 ;  /* 0x0000000272227825 */ /* 0x040fe400078e0022 */
[----:B------:R1:W5:Y:S02]  /*0d00*/  LDG.E.U16 R69, desc[UR12][R58.64+0x40] ;  /* 0x0000400c3a457981 */ /* 0x000364000c1e1500 */
[C---:B------:R-:W-:Y:S02]  /*0d10*/  IMAD.WIDE.U32 R18, R114.reuse, 0x2, R18 ;  /* 0x0000000272127825 */ /* 0x040fe400078e0012 */
[----:B------:R-:W5:Y:S02]  /*0d20*/  LDG.E.U16 R57, desc[UR12][R56.64+0x40] ;  /* 0x0000400c38397981 */ /* 0x000f64000c1e1500 */
[----:B------:R-:W-:Y:S01]  /*0d30*/  IMAD.WIDE.U32 R32, R114, 0x2, R32 ;  /* 0x0000000272207825 */ /* 0x000fe200078e0020 */
[----:B-1----:R-:W1:Y:S03]  /*0d40*/  LDC.64 R58, c[0x0][0x388] ;  /* 0x0000e200ff3a7b82 */ /* 0x002e660000000a00 */
[----:B------:R-:W-:-:S02]  /*0d50*/  IMAD.SHL.U32 R74, R5, 0x40, RZ ;  /* 0x00000040054a7824 */ /* 0x000fc400078e00ff */
[----:B------:R-:W-:Y:S01]  /*0d60*/  IMAD.SHL.U32 R76, R3, 0x40, RZ ;  /* 0x00000040034c7824 */ /* 0x000fe200078e00ff */
[----:B------:R-:W5:Y:S01]  /*0d70*/  LDG.E.U16 R56, desc[UR12][R54.64] ;  /* 0x0000000c36387981 */ /* 0x000f62000c1e1500 */
[----:B------:R-:W-:Y:S01]  /*0d80*/  IMAD.WIDE.U32 R28, R114, 0x2, R28 ;  /* 0x00000002721c7825 */ /* 0x000fe200078e001c */
[-C--:B------:R-:W-:Y:S02]  /*0d90*/  LEA.HI.X R5, R74, R61.reuse, RZ, 0x1, P4 ;  /* 0x0000003d4a057211 */ /* 0x080fe400020f0cff */
[-C--:B------:R-:W-:Y:S01]  /*0da0*/  LEA.HI.X R3, R76, R61.reuse, RZ, 0x1, P3 ;  /* 0x0000003d4c037211 */ /* 0x080fe200018f0cff */
[----:B------:R-:W-:Y:S01]  /*0db0*/  IMAD.WIDE.U32 R26, R114, 0x2, R26 ;  /* 0x00000002721a7825 */ /* 0x000fe200078e001a */
[----:B------:R-:W-:Y:S01]  /*0dc0*/  LEA.HI.X R61, R78, R61, RZ, 0x1, P6 ;  /* 0x0000003d4e3d7211 */ /* 0x000fe200030f0cff */
[----:B------:R-:W5:Y:S04]  /*0dd0*/  LDG.E.U16 R55, desc[UR12][R54.64+0x40] ;  /* 0x0000400c36377981 */ /* 0x000f68000c1e1500 */
        /* <DEDUP_REMOVED lines=13> */
[----:B------:R-:W5:Y:S01]  /*0eb0*/  LDG.E.U16 R41, desc[UR12][R40.64+0x40] ;  /* 0x0000400c28297981 */ /* 0x000f62000c1e1500 */
[----:B------:R-:W-:-:S03]  /*0ec0*/  IMAD.WIDE.U32 R24, R114, 0x2, R24 ;  /* 0x0000000272187825 */ /* 0x000fc600078e0018 */
[----:B------:R-:W5:Y:S04]  /*0ed0*/  LDG.E.U16 R40, desc[UR12][R38.64] ;  /* 0x0000000c26287981 */ /* 0x000f68000c1e1500 */
[----:B------:R-:W5:Y:S01]  /*0ee0*/  LDG.E.U16 R39, desc[UR12][R38.64+0x40] ;  /* 0x0000400c26277981 */ /* 0x000f62000c1e1500 */
[----:B------:R-:W-:-:S03]  /*0ef0*/  IMAD.WIDE.U32 R22, R114, 0x2, R22 ;  /* 0x0000000272167825 */ /* 0x000fc600078e0016 */
[----:B------:R-:W5:Y:S04]  /*0f00*/  LDG.E.U16 R38, desc[UR12][R36.64] ;  /* 0x0000000c24267981 */ /* 0x000f68000c1e1500 */
[----:B------:R-:W5:Y:S01]  /*0f10*/  LDG.E.U16 R37, desc[UR12][R36.64+0x40] ;  /* 0x0000400c24257981 */ /* 0x000f62000c1e1500 */
[----:B------:R-:W-:-:S03]  /*0f20*/  IMAD.WIDE.U32 R20, R114, 0x2, R20 ;  /* 0x0000000272147825 */ /* 0x000fc600078e0014 */
        /* <DEDUP_REMOVED lines=17> */
[----:B--2---:R-:W-:Y:S04]  /*1040*/  STL [R1+0x10], R73 ;  /* 0x0000104901007387 */ /* 0x004fe80000100800 */
[----:B------:R-:W5:Y:S04]  /*1050*/  LDG.E.U16 R24, desc[UR12][R22.64] ;  /* 0x0000000c16187981 */ /* 0x000f68000c1e1500 */
[----:B---3--:R-:W-:Y:S04]  /*1060*/  STL [R1+0xc], R71 ;  /* 0x00000c4701007387 */ /* 0x008fe80000100800 */
[----:B------:R-:W5:Y:S01]  /*1070*/  LDG.E.U16 R23, desc[UR12][R22.64+0x40] ;  /* 0x0000400c16177981 */ /* 0x000f62000c1e1500 */
[----:B------:R-:W-:-:S03]  /*1080*/  IMAD.WIDE.U32 R6, R114, 0x2, R6 ;  /* 0x0000000272067825 */ /* 0x000fc600078e0006 */
[----:B----4-:R-:W-:Y:S04]  /*1090*/  STL [R1+0x8], R70 ;  /* 0x0000084601007387 */ /* 0x010fe80000100800 */
[----:B------:R-:W5:Y:S04]  /*10a0*/  LDG.E.U16 R22, desc[UR12][R20.64] ;  /* 0x0000000c14167981 */ /* 0x000f68000c1e1500 */
[----:B------:R1:W-:Y:S04]  /*10b0*/  STL [R1+0x4], R64 ;  /* 0x0000044001007387 */ /* 0x0003e80000100800 */
[----:B------:R-:W5:Y:S01]  /*10c0*/  LDG.E.U16 R21, desc[UR12][R20.64+0x40] ;  /* 0x0000400c14157981 */ /* 0x000f62000c1e1500 */
[----:B------:R-:W-:-:S03]  /*10d0*/  IMAD.WIDE.U32 R4, R114, 0x2, R4 ;  /* 0x0000000272047825 */ /* 0x000fc600078e0004 */
[----:B------:R2:W-:Y:S04]  /*10e0*/  STL [R1], R0 ;  /* 0x0000000001007387 */ /* 0x0005e80000100800 */
[----:B------:R-:W5:Y:S01]  /*10f0*/  LDG.E.U16 R20, desc[UR12][R18.64] ;  /* 0x0000000c12147981 */ /* 0x000f62000c1e1500 */
[C---:B-1----:R-:W-:Y:S01]  /*1100*/  LEA R64, P0, R67.reuse, R58, 0x4 ;  /* 0x0000003a43407211 */ /* 0x042fe200078020ff */
[----:B--2---:R-:W-:Y:S02]  /*1110*/  IMAD.SHL.U32 R0, R67, 0x8, RZ ;  /* 0x0000000843007824 */ /* 0x004fe400078e00ff */
[----:B------:R-:W5:Y:S01]  /*1120*/  LDG.E.U16 R19, desc[UR12][R18.64+0x40] ;  /* 0x0000400c12137981 */ /* 0x000f62000c1e1500 */
[----:B------:R-:W-:-:S03]  /*1130*/  IMAD.WIDE.U32 R2, R114, 0x2, R2 ;  /* 0x0000000272027825 */ /* 0x000fc600078e0002 */
[----:B------:R-:W5:Y:S01]  /*1140*/  LDG.E.U16 R18, desc[UR12][R16.64] ;  /* 0x0000000c10127981 */ /* 0x000f62000c1e1500 */
[----:B------:R-:W-:-:S03]  /*1150*/  LEA.HI.X R65, R0, R59, RZ, 0x1, P0 ;  /* 0x0000003b00417211 */ /* 0x000fc600000f0cff */
[----:B------:R-:W5:Y:S01]  /*1160*/  LDG.E.U16 R17, desc[UR12][R16.64+0x40] ;  /* 0x0000400c10117981 */ /* 0x000f62000c1e1500 */
[----:B------:R-:W-:-:S03]  /*1170*/  IMAD.SHL.U32 R70, R66, 0x100, RZ ;  /* 0x0000010042467824 */ /* 0x000fc600078e00ff */
[----:B------:R-:W5:Y:S01]  /*1180*/  LDG.E.U16 R16, desc[UR12][R14.64] ;  /* 0x0000000c0e107981 */ /* 0x000f62000c1e1500 */
[----:B------:R-:W-:Y:S01]  /*1190*/  IMAD.WIDE.U32 R60, R114, 0x2, R60 ;  /* 0x00000002723c7825 */ /* 0x000fe200078e003c */
[----:B------:R-:W-:Y:S02]  /*11a0*/  LEA R66, P0, R66, R58, 0x9 ;  /* 0x0000003a42427211 */ /* 0x000fe400078048ff */
[----:B------:R-:W5:Y:S01]  /*11b0*/  LDG.E.U16 R15, desc[UR12][R14.64+0x40] ;  /* 0x0000400c0e0f7981 */ /* 0x000f62000c1e1500 */
[----:B------:R-:W-:-:S03]  /*11c0*/  IMAD.SHL.U32 R71, R62, 0x100, RZ ;  /* 0x000001003e477824 */ /* 0x000fc600078e00ff */
[----:B------:R-:W5:Y:S04]  /*11d0*/  LDG.E.U16 R0, desc[UR12][R60.64+0x40] ;  /* 0x0000400c3c007981 */ /* 0x000f68000c1e1500 */
[----:B------:R-:W5:Y:S04]  /*11e0*/  LDG.E.U16 R14, desc[UR12][R12.64] ;  /* 0x0000000c0c0e7981 */ /* 0x000f68000c1e1500 */
[----:B------:R-:W5:Y:S01]  /*11f0*/  LDG.E.U16 R13, desc[UR12][R12.64+0x40] ;  /* 0x0000400c0c0d7981 */ /* 0x000f62000c1e1500 */
[----:B------:R-:W-:-:S03]  /*1200*/  LEA.HI.X R67, R70, R59, RZ, 0x1, P0 ;  /* 0x0000003b46437211 */ /* 0x000fc600000f0cff */
[----:B------:R-:W5:Y:S01]  /*1210*/  LDG.E.U16 R12, desc[UR12][R10.64] ;  /* 0x0000000c0a0c7981 */ /* 0x000f62000c1e1500 */
[----:B------:R-:W-:-:S03]  /*1220*/  IMAD.SHL.U32 R70, R63, 0x100, RZ ;  /* 0x000001003f467824 */ /* 0x000fc600078e00ff */
[----:B------:R-:W5:Y:S04]  /*1230*/  LDG.E.U16 R11, desc[UR12][R10.64+0x40] ;  /* 0x0000400c0a0b7981 */ /* 0x000f68000c1e1500 */
[----:B------:R-:W5:Y:S04]  /*1240*/  LDG.E.U16 R10, desc[UR12][R8.64] ;  /* 0x0000000c080a7981 */ /* 0x000f68000c1e1500 */
[----:B------:R-:W5:Y:S01]  /*1250*/  LDG.E.U16 R9, desc[UR12][R8.64+0x40] ;  /* 0x0000400c08097981 */ /* 0x000f62000c1e1500 */
[----:B------:R-:W-:-:S03]  /*1260*/  LEA R62, P2, R62, R58, 0x9 ;  /* 0x0000003a3e3e7211 */ /* 0x000fc600078448ff */
[----:B------:R-:W5:Y:S04]  /*1270*/  LDG.E.U16 R8, desc[UR12][R6.64] ;  /* 0x0000000c06087981 */ /* 0x000f68000c1e1500 */
[----:B------:R-:W5:Y:S04]  /*1280*/  LDG.E.U16 R7, desc[UR12][R6.64+0x40] ;  /* 0x0000400c06077981 */ /* 0x000f68000c1e1500 */
[----:B------:R-:W5:Y:S04]  /*1290*/  LDG.E.U16 R6, desc[UR12][R4.64] ;  /* 0x0000000c04067981 */ /* 0x000f68000c1e1500 */
[----:B------:R-:W5:Y:S01]  /*12a0*/  LDG.E.U16 R5, desc[UR12][R4.64+0x40] ;  /* 0x0000400c04057981 */ /* 0x000f62000c1e1500 */
[----:B------:R-:W-:-:S04]  /*12b0*/  IMAD.WIDE.U32 R64, R114, 0x2, R64 ;  /* 0x0000000272407825 */ /* 0x000fc800078e0040 */
[----:B------:R-:W-:Y:S01]  /*12c0*/  IMAD.WIDE.U32 R66, R114, 0x2, R66 ;  /* 0x0000000272427825 */ /* 0x000fe200078e0042 */
[----:B------:R-:W5:Y:S04]  /*12d0*/  LDG.E.U16 R79, desc[UR12][R64.64] ;  /* 0x0000000c404f7981 */ /* 0x000f68000c1e1500 */
[----:B------:R-:W5:Y:S01]  /*12e0*/  LDG.E.U16 R4, desc[UR12][R2.64] ;  /* 0x0000000c02047981 */ /* 0x000f62000c1e1500 */
[----:B------:R-:W-:-:S03]  /*12f0*/  IMAD.SHL.U32 R106, R94, 0x100, RZ ;  /* 0x000001005e6a7824 */ /* 0x000fc600078e00ff */
[----:B------:R-:W5:Y:S01]  /*1300*/  LDG.E.U16 R78, desc[UR12][R64.64+0x80] ;  /* 0x0000800c404e7981 */ /* 0x000f62000c1e1500 */
[----:B------:R-:W-:-:S03]  /*1310*/  IMAD.SHL.U32 R105, R104, 0x100, RZ ;  /* 0x0000010068697824 */ /* 0x000fc600078e00ff */
[----:B------:R-:W5:Y:S04]  /*1320*/  LDG.E.U16 R77, desc[UR12][R64.64+0x100] ;  /* 0x0001000c404d7981 */ /* 0x000f68000c1e1500 */
[----:B------:R-:W5:Y:S04]  /*1330*/  LDG.E.U16 R3, desc[UR12][R2.64+0x40] ;  /* 0x0000400c02037981 */ /* 0x000f68000c1e1500 */
[----:B------:R-:W5:Y:S04]  /*1340*/  LDG.E.U16 R76, desc[UR12][R64.64+0x180] ;  /* 0x0001800c404c7981 */ /* 0x000f68000c1e1500 */
[----:B------:R-:W5:Y:S04]  /*1350*/  LDG.E.U16 R75, desc[UR12][R64.64+0x40] ;  /* 0x0000400c404b7981 */ /* 0x000f68000c1e1500 */
[----:B------:R1:W5:Y:S04]  /*1360*/  LDG.E.U16 R2, desc[UR12][R60.64] ;  /* 0x0000000c3c027981 */ /* 0x000368000c1e1500 */
[----:B------:R-:W5:Y:S04]  /*1370*/  LDG.E.U16 R74, desc[UR12][R64.64+0xc0] ;  /* 0x0000c00c404a7981 */ /* 0x000f68000c1e1500 */
[----:B------:R-:W5:Y:S01]  /*1380*/  LDG.E.U16 R73, desc[UR12][R64.64+0x140] ;  /* 0x0001400c40497981 */ /* 0x000f62000c1e1500 */
[----:B-1----:R-:W-:-:S02]  /*1390*/  LEA R60, P0, R63, R58, 0x9 ;  /* 0x0000003a3f3c7211 */ /* 0x002fc400078048ff */
[-C--:B------:R-:W-:Y:S01]  /*13a0*/  LEA.HI.X R63, R71, R59.reuse, RZ, 0x1, P2 ;  /* 0x0000003b473f7211 */ /* 0x080fe200010f0cff */
[----:B------:R1:W5:Y:S01]  /*13b0*/  LDG.E.U16 R80, desc[UR12][R64.64+0x1c0] ;  /* 0x0001c00c40507981 */ /* 0x000362000c1e1500 */
[----:B------:R-:W-:Y:S01]  /*13c0*/  LEA.HI.X R61, R70, R59, RZ, 0x1, P0 ;  /* 0x0000003b463d7211 */ /* 0x000fe200000f0cff */
[C---:B------:R-:W-:Y:S02]  /*13d0*/  IMAD.WIDE.U32 R62, R114.reuse, 0x2, R62 ;  /* 0x00000002723e7825 */ /* 0x040fe400078e003e */
[----:B------:R-:W5:Y:S02]  /*13e0*/  LDG.E.U16 R87, desc[UR12][R66.64] ;  /* 0x0000000c42577981 */ /* 0x000f64000c1e1500 */
[----:B------:R-:W-:Y:S02]  /*13f0*/  IMAD.WIDE.U32 R70, R114, 0x2, R60 ;  /* 0x0000000272467825 */ /* 0x000fe400078e003c */
[----:B------:R-:W5:Y:S01]  /*1400*/  LDG.E.U16 R86, desc[UR12][R66.64+0x80] ;  /* 0x0000800c42567981 */ /* 0x000f62000c1e1500 */
[----:B-1----:R-:W-:-:S02]  /*1410*/  LEA R64, P0, R94, R58, 0x9 ;  /* 0x0000003a5e407211 */ /* 0x002fc400078048ff */
[----:B------:R-:W-:Y:S01]  /*1420*/  LEA R60, P2, R104, R58, 0x9 ;  /* 0x0000003a683c7211 */ /* 0x000fe200078448ff */
[----:B------:R-:W5:Y:S01]  /*1430*/  LDG.E.U16 R85, desc[UR12][R66.64+0x100] ;  /* 0x0001000c42557981 */ /* 0x000f62000c1e1500 */
[----:B------:R-:W-:-:S03]  /*1440*/  LEA.HI.X R65, R106, R59, RZ, 0x1, P0 ;  /* 0x0000003b6a417211 */ /* 0x000fc600000f0cff */
        /* <DEDUP_REMOVED lines=11> */
[----:B------:R-:W-:-:S03]  /*1500*/  IMAD.SHL.U32 R108, R102, 0x100, RZ ;  /* 0x00000100666c7824 */ /* 0x000fc600078e00ff */
[----:B------:R-:W5:Y:S01]  /*1510*/  LDG.E.U16 R66, desc[UR12][R66.64+0x1c0] ;  /* 0x0001c00c42427981 */ /* 0x000f62000c1e1500 */
[----:B------:R-:W-:-:S03]  /*1520*/  LEA.HI.X R61, R105, R59, RZ, 0x1, P2 ;  /* 0x0000003b693d7211 */ /* 0x000fc600010f0cff */
[----:B------:R-:W5:Y:S04]  /*1530*/  LDG.E.U16 R93, desc[UR12][R62.64] ;  /* 0x0000000c3e5d7981 */ /* 0x000f68000c1e1500 */
[----:B------:R1:W5:Y:S04]  /*1540*/  LDG.E.U16 R70, desc[UR12][R70.64+0x1c0] ;  /* 0x0001c00c46467981 */ /* 0x000368000c1e1500 */
[----:B------:R-:W5:Y:S04]  /*1550*/  LDG.E.U16 R92, desc[UR12][R62.64+0x80] ;  /* 0x0000800c3e5c7981 */ /* 0x000f68000c1e1500 */
[----:B------:R-:W5:Y:S01]  /*1560*/  LDG.E.U16 R91, desc[UR12][R62.64+0x100] ;  /* 0x0001000c3e5b7981 */ /* 0x000f62000c1e1500 */
[----:B-1----:R-:W-:-:S03]  /*1570*/  IMAD.SHL.U32 R71, R103, 0x100, RZ ;  /* 0x0000010067477824 */ /* 0x002fc600078e00ff */
[----:B------:R-:W5:Y:S04]  /*1580*/  LDG.E.U16 R90, desc[UR12][R62.64+0x180] ;  /* 0x0001800c3e5a7981 */ /* 0x000f68000c1e1500 */
[----:B------:R-:W5:Y:S04]  /*1590*/  LDG.E.U16 R89, desc[UR12][R62.64+0x40] ;  /* 0x0000400c3e597981 */ /* 0x000f68000c1e1500 */
[----:B------:R-:W5:Y:S04]  /*15a0*/  LDG.E.U16 R88, desc[UR12][R62.64+0xc0] ;  /* 0x0000c00c3e587981 */ /* 0x000f68000c1e1500 */
[----:B------:R-:W5:Y:S04]  /*15b0*/  LDG.E.U16 R67, desc[UR12][R62.64+0x140] ;  /* 0x0001400c3e437981 */ /* 0x000f68000c1e1500 */
[----:B------:R1:W5:Y:S01]  /*15c0*/  LDG.E.U16 R101, desc[UR12][R62.64+0x1c0] ;  /* 0x0001c00c3e657981 */ /* 0x000362000c1e1500 */
[----:B------:R-:W-:-:S04]  /*15d0*/  IMAD.WIDE.U32 R64, R114, 0x2, R64 ;  /* 0x0000000272407825 */ /* 0x000fc800078e0040 */
[----:B------:R-:W-:Y:S01]  /*15e0*/  IMAD.WIDE.U32 R60, R114, 0x2, R60 ;  /* 0x00000002723c7825 */ /* 0x000fe200078e003c */
[----:B------:R-:W5:Y:S01]  /*15f0*/  LDG.E.U16 R107, desc[UR12][R64.64] ;  /* 0x0000000c406b7981 */ /* 0x000f62000c1e1500 */
[----:B-1----:R-:W-:-:S03]  /*1600*/  LEA R62, P0, R103, R58, 0x9 ;  /* 0x0000003a673e7211 */ /* 0x002fc600078048ff */
[----:B------:R-:W5:Y:S01]  /*1610*/  LDG.E.U16 R106, desc[UR12][R64.64+0x80] ;  /* 0x0000800c406a7981 */ /* 0x000f62000c1e1500 */
[----:B------:R-:W-:Y:S02]  /*1620*/  LEA R58, P3, R102, R58, 0x9 ;  /* 0x0000003a663a7211 */ /* 0x000fe400078648ff */
[-C--:B------:R-:W-:Y:S01]  /*1630*/  LEA.HI.X R63, R71, R59.reuse, RZ, 0x1, P0 ;  /* 0x0000003b473f7211 */ /* 0x080fe200000f0cff */
[----:B------:R-:W5:Y:S01]  /*1640*/  LDG.E.U16 R105, desc[UR12][R64.64+0x100] ;  /* 0x0001000c40697981 */ /* 0x000f62000c1e1500 */
[----:B------:R-:W-:Y:S01]  /*1650*/  LEA.HI.X R59, R108, R59, RZ, 0x1, P3 ;  /* 0x0000003b6c3b7211 */ /* 0x000fe200018f0cff */
[C---:B------:R-:W-:Y:S02]  /*1660*/  IMAD.WIDE.U32 R62, R114.reuse, 0x2, R62 ;  /* 0x00000002723e7825 */ /* 0x040fe400078e003e */
[----:B------:R-:W5:Y:S02]  /*1670*/  LDG.E.U16 R104, desc[UR12][R64.64+0x180] ;  /* 0x0001800c40687981 */ /* 0x000f64000c1e1500 */
[----:B------:R-:W-:-:S02]  /*1680*/  IMAD.WIDE.U32 R58, R114, 0x2, R58 ;  /* 0x00000002723a7825 */ /* 0x000fc400078e003a */
        /* <DEDUP_REMOVED lines=27> */
[----:B------:R1:W5:Y:S02]  /*1840*/  LDG.E.U16 R58, desc[UR12][R58.64+0x1c0] ;  /* 0x0001c00c3a3a7981 */ /* 0x000364000c1e1500 */
[----:B-1----:R-:W1:Y:S01]  /*1850*/  S2R R59, SR_TID.X ;  /* 0x00000000003b7919 */ /* 0x002e620000002100 */
[----:B0-----:R-:W-:-:S02]  /*1860*/  R2UR UR11, R72 ;  /* 0x00000000480b72ca */ /* 0x001fc400000e0000 */
[----:B------:R-:W0:Y:S01]  /*1870*/  S2R R72, SR_TID.X ;  /* 0x0000000000487919 */ /* 0x000e220000002100 */
[----:B-1----:R-:W-:-:S04]  /*1880*/  SHF.R.U32.HI R59, RZ, 0x5, R59 ;  /* 0x00000005ff3b7819 */ /* 0x002fc8000001163b */
[----:B------:R-:W-:Y:S02]  /*1890*/  R2UR UR10, R59 ;  /* 0x000000003b0a72ca */ /* 0x000fe400000e0000 */
[----:B------:R-:W1:Y:S01]  /*18a0*/  S2R R59, SR_TID.X ;  /* 0x00000000003b7919 */ /* 0x000e620000002100 */
[----:B0-----:R-:W-:Y:S02]  /*18b0*/  LOP3.LUT R72, R72, 0xe0, RZ, 0xc0, !PT ;  /* 0x000000e048487812 */ /* 0x001fe400078ec0ff */
[----:B-1----:R-:W-:-:S05]  /*18c0*/  LOP3.LUT R59, R59, 0x1f, RZ, 0xc0, !PT ;  /* 0x0000001f3b3b7812 */ /* 0x002fca00078ec0ff */
[----:B------:R-:W-:Y:S01]  /*18d0*/  IMAD R59, R72, 0x2, R59 ;  /* 0x00000002483b7824 */ /* 0x000fe200078e023b */
[----:B------:R-:W-:-:S03]  /*18e0*/  SHF.R.U32.HI R72, RZ, 0x1, R72 ;  /* 0x00000001ff487819 */ /* 0x000fc60000011648 */
[----:B------:R-:W-:-:S05]  /*18f0*/  IMAD.SHL.U32 R59, R59, 0x2, RZ ;  /* 0x000000023b3b7824 */ /* 0x000fca00078e00ff */
[----:B------:R-:W-:Y:S01]  /*1900*/  LOP3.LUT R59, R59, R72, RZ, 0x3c, !PT ;  /* 0x000000483b3b7212 */ /* 0x000fe200078e3cff */
[----:B------:R-:W-:Y:S06]  /*1910*/  @P1 BRA `(.L_x_5) ;  /* 0x0000000000181947 */ /* 0x000fec0003800000 */
[----:B------:R-:W-:Y:S01]  /*1920*/  ELECT P0, URZ, PT ;  /* 0x0000000000ff782f */ /* 0x000fe20003800000 */
[----:B------:R-:W-:Y:S01]  /*1930*/  IMAD.MOV.U32 R72, RZ, RZ, 0x1 ;  /* 0x00000001ff487424 */ /* 0x000fe200078e00ff */
[----:B------:R-:W-:Y:S01]  /*1940*/  UMOV UR4, 0x40 ;  /* 0x0000004000047882 */ /* 0x000fe20000000000 */
[----:B------:R-:W-:Y:S01]  /*1950*/  UVIRTCOUNT.DEALLOC.SMPOOL 0x80 ;  /* 0x000000800000784c */ /* 0x000fe20000000000 */
[----:B------:R-:W-:-:S09]  /*1960*/  ULEA UR4, UR6, UR4, 0x18 ;  /* 0x0000000406047291 */ /* 0x000fd2000f8ec0ff */
[----:B------:R0:W-:Y:S03]  /*1970*/  @P0 STS.U8 [UR4], R72 ;  /* 0x00000048ff000988 */ /* 0x0001e60008000004 */
.L_x_5:
[----:B-----5:R1:W-:Y:S04]  /*1980*/  STL [R1+0x310], R125 ;  /* 0x0003107d01007387 */ /* 0x0203e80000100800 */
[----:B-1----:R-:W2:Y:S04]  /*1990*/  LDL.LU R125, [R1+0x10] ;  /* 0x00001000017d7983 */ /* 0x002ea80000300800 */
[----:B------:R1:W-:Y:S04]  /*19a0*/  STL [R1+0x308], R58 ;  /* 0x0003083a01007387 */ /* 0x0003e80000100800 */
[----:B-1----:R-:W3:Y:S04]  /*19b0*/  LDL.LU R58, [R1+0x8] ;  /* 0x00000800013a7983 */ /* 0x002ee80000300800 */
[----:B0-----:R-:W4:Y:S04]  /*19c0*/  LDL.LU R72, [R1] ;  /* 0x0000000001487983 */ /* 0x001f280000300800 */
[----:B------:R-:W-:Y:S04]  /*19d0*/  STS.U16 [R59+UR7+0xc00], R68 ;  /* 0x000c00443b007988 */ /* 0x000fe80008000407 */
[----:B--2---:R0:W-:Y:S04]  /*19e0*/  STS.U16 [R59+UR7], R125 ;  /* 0x0000007d3b007988 */ /* 0x0041e80008000407 */
[----:B0-----:R-:W2:Y:S04]  /*19f0*/  LDL.LU R125, [R1+0x310] ;  /* 0x00031000017d7983 */ /* 0x001ea80000300800 */
[----:B---3--:R0:W-:Y:S04]  /*1a00*/  STS.U16 [R59+UR7+0x400], R58 ;  /* 0x0004003a3b007988 */ /* 0x0081e80008000407 */
[----:B----4-:R1:W-:Y:S04]  /*1a10*/  STS.U16 [R59+UR7+0x800], R72 ;  /* 0x000800483b007988 */ /* 0x0103e80008000407 */
[----:B0-----:R-:W3:Y:S04]  /*1a20*/  LDL.LU R58, [R1+0x308] ;  /* 0x00030800013a7983 */ /* 0x001ee80000300800 */
[----:B-1----:R-:W4:Y:S04]  /*1a30*/  LDL.LU R72, [R1+0x4] ;  /* 0x0000040001487983 */ /* 0x002f280000300800 */
[----:B------:R-:W2:Y:S01]  /*1a40*/  LDL.LU R68, [R1+0xc] ;  /* 0x00000c0001447983 */ /* 0x000ea20000300800 */
[----:B------:R-:W-:-:S03]  /*1a50*/  UMOV UR4, 0x1 ;  /* 0x0000000100047882 */ /* 0x000fc60000000000 */
[----:B------:R0:W-:Y:S04]  /*1a60*/  STS.U16 [R59+UR7+0x6c00], R10 ;  /* 0x006c000a3b007988 */ /* 0x0001e80008000407 */
[----:B------:R-:W-:Y:S04]  /*1a70*/  STS.U16 [R59+UR7+0x1000], R56 ;  /* 0x001000383b007988 */ /* 0x000fe80008000407 */
[----:B------:R-:W-:Y:S01]  /*1a80*/  STS.U16 [R59+UR7+0x1400], R54 ;  /* 0x001400363b007988 */ /* 0x000fe20008000407 */
[----:B0-----:R-:W-:-:S03]  /*1a90*/  LOP3.LUT R10, R59, 0x40, RZ, 0x3c, !PT ;  /* 0x000000403b0a7812 */ /* 0x001fc600078e3cff */
[----:B------:R-:W-:Y:S04]  /*1aa0*/  STS.U16 [R59+UR7+0x1800], R52 ;  /* 0x001800343b007988 */ /* 0x000fe80008000407 */
        /* <DEDUP_REMOVED lines=54> */
[----:B----4-:R0:W-:Y:S04]  /*1e10*/  STS.U16 [R10+UR7+0x400], R72 ;  /* 0x000400480a007988 */ /* 0x0101e80008000407 */
[----:B--2---:R1:W-:Y:S04]  /*1e20*/  STS.U16 [R10+UR7], R68 ;  /* 0x000000440a007988 */ /* 0x0043e80008000407 */
[----:B------:R1:W-:Y:S01]  /*1e30*/  STS.U16 [R59+UR7+0xfc00], R63 ;  /* 0x00fc003f3b007988 */ /* 0x0003e20008000407 */
[----:B0-----:R-:W0:Y:S03]  /*1e40*/  S2R R72, SR_TID.X ;  /* 0x0000000000487919 */ /* 0x001e260000002100 */
[----:B------:R1:W-:Y:S04]  /*1e50*/  STS.U16 [R59+UR7+0x8000], R79 ;  /* 0x0080004f3b007988 */ /* 0x0003e80008000407 */
[----:B------:R1:W-:Y:S04]  /*1e60*/  STS.U16 [R59+UR7+0xa000], R78 ;  /* 0x00a0004e3b007988 */ /* 0x0003e80008000407 */
[----:B------:R1:W-:Y:S04]  /*1e70*/  STS.U16 [R59+UR7+0xc000], R77 ;  /* 0x00c0004d3b007988 */ /* 0x0003e80008000407 */
[----:B------:R1:W-:Y:S04]  /*1e80*/  STS.U16 [R59+UR7+0xe000], R76 ;  /* 0x00e0004c3b007988 */ /* 0x0003e80008000407 */
[----:B------:R1:W-:Y:S04]  /*1e90*/  STS.U16 [R59+UR7+0x8400], R87 ;  /* 0x008400573b007988 */ /* 0x0003e80008000407 */
[----:B------:R1:W-:Y:S04]  /*1ea0*/  STS.U16 [R59+UR7+0xa400], R86 ;  /* 0x00a400563b007988 */ /* 0x0003e80008000407 */
[----:B------:R1:W-:Y:S01]  /*1eb0*/  STS.U16 [R59+UR7+0xc400], R85 ;  /* 0x00c400553b007988 */ /* 0x0003e20008000407 */
[----:B0-----:R-:W-:-:S03]  /*1ec0*/  LOP3.LUT P2, RZ, R72, 0xff, RZ, 0xc0, !PT ;  /* 0x000000ff48ff7812 */ /* 0x001fc6000784c0ff */
[----:B------:R1:W-:Y:S01]  /*1ed0*/  STS.U16 [R59+UR7+0xe400], R84 ;  /* 0x00e400543b007988 */ /* 0x0003e20008000407 */
[----:B------:R-:W-:-:S03]  /*1ee0*/  LOP3.LUT R0, R72, 0xff, RZ, 0xc0, !PT ;  /* 0x000000ff48007812 */ /* 0x000fc600078ec0ff */
[----:B------:R1:W-:Y:S04]  /*1ef0*/  STS.U16 [R59+UR7+0x8800], R93 ;  /* 0x0088005d3b007988 */ /* 0x0003e80008000407 */
[----:B------:R1:W-:Y:S02]  /*1f00*/  STS.U16 [R59+UR7+0xa800], R92 ;  /* 0x00a8005c3b007988 */ /* 0x0003e40008000407 */
[----:B------:R-:W-:Y:S01]  /*1f10*/  VOTEU.ALL UP0, P2 ;  /* 0x0000000000ff7886 */ /* 0x000fe20001000000 */
[----:B------:R-:W-:Y:S01]  /*1f20*/  VOTEU.ALL UP1, P2 ;  /* 0x0000000000ff7886 */ /* 0x000fe20001020000 */
[----:B------:R1:W-:Y:S03]  /*1f30*/  STS.U16 [R59+UR7+0xc800], R91 ;  /* 0x00c8005b3b007988 */ /* 0x0003e60008000407 */
[----:B------:R-:W-:-:S04]  /*1f40*/  @!UP0 UIADD3 UR4, UPT, UPT, -UR4, 0x100000, URZ ;  /* 0x0010000004048890 */ /* 0x000fc8000fffe1ff */
[----:B------:R-:W-:Y:S02]  /*1f50*/  @!UP0 USHF.L.U32 UR5, UR4, 0xb, URZ ;  /* 0x0000000b04058899 */ /* 0x000fe400080006ff */
[----:B------:R-:W-:Y:S01]  /*1f60*/  @!UP0 USHF.L.U32 UR4, UR4, 0x1, URZ ;  /* 0x0000000104048899 */ /* 0x000fe200080006ff */
[----:B------:R1:W-:Y:S01]  /*1f70*/  STS.U16 [R59+UR7+0xe800], R90 ;  /* 0x00e8005a3b007988 */ /* 0x0003e20008000407 */
[----:B------:R-:W-:-:S03]  /*1f80*/  UISETP.NE.U32.AND UP0, UPT, UR10, URZ, UPT ;  /* 0x000000ff0a00728c */ /* 0x000fc6000bf05070 */
[----:B------:R1:W-:Y:S04]  /*1f90*/  STS.U16 [R59+UR7+0x8c00], R100 ;  /* 0x008c00643b007988 */ /* 0x0003e80008000407 */
        /* <DEDUP_REMOVED lines=49> */
[----:B---3--:R1:W-:Y:S01]  /*22b0*/  STS.U16 [R10+UR7+0xfc00], R58 ;  /* 0x00fc003a0a007988 */ /* 0x0083e20008000407 */
[----:B------:R0:W-:Y:S06]  /*22c0*/  MEMBAR.ALL.CTA ;  /* 0x0000000000007992 */ /* 0x0001ec0000008000 */
[----:B0-----:R-:W-:Y:S04]  /*22d0*/  FENCE.VIEW.ASYNC.S ;  /* 0x00000000000073c6 */ /* 0x001fe80000000000 */
[----:B------:R-:W0:Y:S02]  /*22e0*/  FENCE.VIEW.ASYNC.S ;  /* 0x00000000000073c6 */ /* 0x000e240000000000 */
[----:B0-----:R1:W0:Y:S02]  /*22f0*/  @!UP1 SYNCS.EXCH.64 URZ, [UR7+0x10000], UR4 ;  /* 0x0100000407ff95b2 */ /* 0x0012240008000100 */
[----:B0-----:R-:W-:Y:S06]  /*2300*/  BAR.SYNC.DEFER_BLOCKING 0x0 ;  /* 0x0000000000007b1d */ /* 0x001fec0000010000 */
[----:B-1----:R-:W-:Y:S05]  /*2310*/  BRA.U UP0, `(.L_x_6) ;  /* 0x0000000100cc7547 */ /* 0x002fea000b800000 */
[----:B------:R-:W-:Y:S02]  /*2320*/  USHF.R.U32.HI UR8, URZ, 0x4, UR7 ;  /* 0x00000004ff087899 */ /* 0x000fe40008011607 */
[----:B------:R-:W-:Y:S02]  /*2330*/  UIADD3 UR9, UPT, UPT, UR7, 0x8000, URZ ;  /* 0x0000800007097890 */ /* 0x000fe4000fffe0ff */
[----:B------:R-:W-:Y:S02]  /*2340*/  USGXT.U32 UR8, UR8, 0xe ;  /* 0x0000000e0808789a */ /* 0x000fe40008000000 */
[----:B------:R-:W-:Y:S02]  /*2350*/  USHF.R.U32.HI UR9, URZ, 0x4, UR9 ;  /* 0x00000004ff097899 */ /* 0x000fe40008011609 */
[----:B------:R-:W-:Y:S02]  /*2360*/  UIADD3 UR32, UP0, UPT, UR8, 0x2, URZ ;  /* 0x0000000208207890 */ /* 0x000fe4000ff1e0ff */
[----:B------:R-:W-:Y:S01]  /*2370*/  USGXT.U32 UR9, UR9, 0xe ;  /* 0x0000000e0909789a */ /* 0x000fe20008000000 */
[----:B------:R-:W-:Y:S01]  /*2380*/  UMOV UR4, URZ ;  /* 0x000000ff00047c82 */ /* 0x000fe20008000000 */
[----:B------:R-:W-:Y:S01]  /*2390*/  UMOV UR5, URZ ;  /* 0x000000ff00057c82 */ /* 0x000fe20008000000 */
[----:B------:R-:W-:-:S02]  /*23a0*/  UIADD3.X UR33, UPT, UPT, UR4, 0x40004040, URZ, UP0, !UPT ;  /* 0x4000404004217890 */ /* 0x000fc400087fe4ff */
[----:B------:R-:W-:Y:S02]  /*23b0*/  UIADD3 UR34, UP0, UPT, UR9, 0x2000080, URZ ;  /* 0x0200008009227890 */ /* 0x000fe4000ff1e0ff */
[----:B------:R-:W-:Y:S02]  /*23c0*/  ULOP3.LUT UR4, UR9, 0x2000000, URZ, 0xfc, !UPT ;  /* 0x0200000009047892 */ /* 0x000fe4000f8efcff */
[----:B------:R-:W-:Y:S02]  /*23d0*/  UIADD3.X UR35, UPT, UPT, UR5, 0x40004040, URZ, UP0, !UPT ;  /* 0x4000404005237890 */ /* 0x000fe400087fe4ff */
[----:B------:R-:W-:Y:S02]  /*23e0*/  UIADD3.64 UR14, UPT, UPT, UR32, 0x2, URZ ;  /* 0x00000002200e7897 */ /* 0x000fe4000fffe0ff */
[----:B------:R-:W-:Y:S02]  /*23f0*/  UIADD3.64 UR16, UPT, UPT, UR34, 0x80, URZ ;  /* 0x0000008022107897 */ /* 0x000fe4000fffe0ff */
[----:B------:R-:W-:-:S02]  /*2400*/  UIADD3.64 UR18, UPT, UPT, UR32, 0x4, URZ ;  /* 0x0000000420127897 */ /* 0x000fc4000fffe0ff */
[----:B------:R-:W-:Y:S02]  /*2410*/  UIADD3.64 UR20, UPT, UPT, UR34, 0x100, URZ ;  /* 0x0000010022147897 */ /* 0x000fe4000fffe0ff */
[----:B------:R-:W-:Y:S02]  /*2420*/  UIADD3 UR24, UPT, UPT, UR11, 0x100, URZ ;  /* 0x000001000b187890 */ /* 0x000fe4000fffe0ff */
[----:B------:R-:W-:Y:S02]  /*2430*/  UIADD3.64 UR22, UPT, UPT, UR32, 0x3fe, URZ ;  /* 0x000003fe20167897 */ /* 0x000fe4000fffe0ff */
[----:B------:R-:W-:Y:S02]  /*2440*/  UIADD3 UR25, UPT, UPT, UR11, 0x100, URZ ;  /* 0x000001000b197890 */ /* 0x000fe4000fffe0ff */
[----:B------:R-:W-:Y:S02]  /*2450*/  UIADD3.64 UR26, UPT, UPT, UR32, 0x400, URZ ;  /* 0x00000400201a7897 */ /* 0x000fe4000fffe0ff */
[----:B------:R-:W-:-:S02]  /*2460*/  UIADD3 UR48, UPT, UPT, UR11, 0x100, URZ ;  /* 0x000001000b307890 */ /* 0x000fc4000fffe0ff */
[----:B------:R-:W-:Y:S01]  /*2470*/  UIADD3.64 UR28, UPT, UPT, UR32, 0x402, URZ ;  /* 0x00000402201c7897 */ /* 0x000fe2000fffe0ff */
[----:B------:R-:W-:Y:S01]  /*2480*/  UMOV UR36, 0x0 ;  /* 0x0000000000247882 */ /* 0x000fe20000000000 */
[----:B------:R-:W-:Y:S01]  /*2490*/  UMOV UR37, 0x8410010 ;  /* 0x0841001000257882 */ /* 0x000fe20000000000 */
[----:B------:R-:W-:Y:S01]  /*24a0*/  UIADD3 UR49, UPT, UPT, UR11, 0x100, URZ ;  /* 0x000001000b317890 */ /* 0x000fe2000fffe0ff */
[----:B------:R-:W-:Y:S01]  /*24b0*/  UMOV UR9, 0x40004040 ;  /* 0x4000404000097882 */ /* 0x000fe20000000000 */
[----:B------:R-:W-:Y:S01]  /*24c0*/  UIADD3.64 UR30, UPT, UPT, UR32, 0x404, URZ ;  /* 0x00000404201e7897 */ /* 0x000fe2000fffe0ff */
[----:B------:R-:W-:Y:S01]  /*24d0*/  UMOV UR5, 0x40004040 ;  /* 0x4000404000057882 */ /* 0x000fe20000000000 */
[----:B------:R-:W-:Y:S01]  /*24e0*/  UMOV UR38, 0x0 ;  /* 0x0000000000267882 */ /* 0x000fe20000000000 */
[----:B------:R-:W-:Y:S01]  /*24f0*/  UMOV UR39, 0x8410010 ;  /* 0x0841001000277882 */ /* 0x000fe20000000000 */
[----:B------:R-:W-:Y:S01]  /*2500*/  UMOV UR40, 0x0 ;  /* 0x0000000000287882 */ /* 0x000fe20000000000 */
[----:B------:R-:W-:Y:S01]  /*2510*/  UMOV UR41, 0x8410010 ;  /* 0x0841001000297882 */ /* 0x000fe20000000000 */
[----:B------:R0:W-:Y:S01]  /*2520*/  UTCHMMA gdesc[UR8], gdesc[UR4], tmem[UR11], tmem[UR36], idesc[UR37], !UPT ;  /* 0x00ff2404080075ea */ /* 0x0001e2000f80000b */
[----:B------:R-:W-:Y:S01]  /*2530*/  UMOV UR42, 0x0 ;  /* 0x00000000002a7882 */ /* 0x000fe20000000000 */
[----:B------:R-:W-:Y:S01]  /*2540*/  UMOV UR43, 0x8410010 ;  /* 0x08410010002b7882 */ /* 0x000fe20000000000 */
[----:B------:R0:W-:Y:S01]  /*2550*/  UTCHMMA gdesc[UR32], gdesc[UR34], tmem[UR11], tmem[UR38], idesc[UR39], UPT ;  /* 0x00ff2622200075ea */ /* 0x0001e2000b80000b */
        /* <DEDUP_REMOVED lines=8> */
[----:B------:R0:W-:Y:S01]  /*25e0*/  UTCHMMA gdesc[UR22], gdesc[UR4], tmem[UR24], tmem[UR44], idesc[UR45], !UPT ;  /* 0x00ff2c04160075ea */ /* 0x0001e2000f800018 */
[----:B------:R-:W-:Y:S01]  /*25f0*/  UMOV UR52, 0x0 ;  /* 0x0000000000347882 */ /* 0x000fe20000000000 */
[----:B------:R-:W-:Y:S01]  /*2600*/  UMOV UR53, 0x8410010 ;  /* 0x0841001000357882 */ /* 0x000fe20000000000 */
[----:B------:R0:W-:Y:S01]  /*2610*/  UTCHMMA gdesc[UR26], gdesc[UR34], tmem[UR25], tmem[UR46], idesc[UR47], UPT ;  /* 0x00ff2e221a0075ea */ /* 0x0001e2000b800019 */
[----:B------:R0:W-:Y:S01]  /*2620*/  UTCHMMA gdesc[UR28], gdesc[UR16], tmem[UR48], tmem[UR50], idesc[UR51], UPT ;  /* 0x00ff32101c0075ea */ /* 0x0001e2000b800030 */
[----:B------:R0:W-:Y:S01]  /*2630*/  UTCHMMA gdesc[UR30], gdesc[UR20], tmem[UR49], tmem[UR52], idesc[UR53], UPT ;  /* 0x00ff34141e0075ea */ /* 0x0001e2000b800031 */
[----:B------:R-:W-:Y:S01]  /*2640*/  NOP ;  /* 0x0000000000007918 */ /* 0x000fe20000000000 */
.L_x_6:
[----:B------:R-:W-:Y:S01]  /*2650*/  ELECT P0, URZ, PT ;  /* 0x0000000000ff782f */ /* 0x000fe20003800000 */
[----:B0-----:R-:W-:-:S03]  /*2660*/  UIADD3 UR4, UPT, UPT, UR7, 0x10000, URZ ;  /* 0x0001000007047890 */ /* 0x001fc6000fffe0ff */
[----:B------:R-:W-:Y:S01]  /*2670*/  ISETP.LT.U32.AND P0, PT, R0, 0x20, P0 ;  /* 0x000000200000780c */ /* 0x000fe20000701070 */
[----:B------:R-:W-:-:S12]  /*2680*/  UMOV UR5, URZ ;  /* 0x000000ff00057c82 */ /* 0x000fd80008000000 */
[----:B------:R-:W-:Y:S01]  /*2690*/  VOTEU.ANY UP0, P0 ;  /* 0x0000000000ff7886 */ /* 0x000fe20000000100 */
[----:B------:R-:W-:-:S04]  /*26a0*/  VOTEU.ANY UP1, P0 ;  /* 0x0000000000ff7886 */ /* 0x000fc80000020100 */
[----:B------:R-:W-:Y:S01]  /*26b0*/  @UP0 UMOV UR8, UR4 ;  /* 0x0000000400080c82 */ /* 0x000fe20008000000 */
[----:B------:R-:W-:Y:S01]  /*26c0*/  USHF.L.U32 UR4, UR10, 0x15, URZ ;  /* 0x000000150a047899 */ /* 0x000fe200080006ff */
[----:B------:R0:W-:Y:S01]  /*26d0*/  @UP1 UTCBAR [UR8], URZ ;  /* 0x000000ff080013e9 */ /* 0x0001e200080000ff */
[----:B------:R-:W-:Y:S01]  /*26e0*/  BAR.SYNC.DEFER_BLOCKING 0x0 ;  /* 0x0000000000007b1d */ /* 0x000fe20000010000 */
[----:B------:R-:W-:Y:S02]  /*26f0*/  USHF.L.U32 UR5, UR10, 0x6, URZ ;  /* 0x000000060a057899 */ /* 0x000fe400080006ff */
[----:B------:R-:W-:Y:S02]  /*2700*/  ULOP3.LUT UR4, UR4, 0x600000, URZ, 0xc0, !UPT ;  /* 0x0060000004047892 */ /* 0x000fe4000f8ec0ff */
[----:B------:R-:W-:-:S04]  /*2710*/  ULOP3.LUT UR5, UR5, 0x100, URZ, 0xc0, !UPT ;  /* 0x0000010005057892 */ /* 0x000fc8000f8ec0ff */
[----:B------:R-:W-:Y:S01]  /*2720*/  UIADD3 UR4, UPT, UPT, UR5, UR4, UR11 ;  /* 0x0000000405047290 */ /* 0x000fe2000fffe00b */
[----:B------:R-:W1:Y:S02]  /*2730*/  SYNCS.PHASECHK.TRANS64.TRYWAIT P0, [UR7+0x10000], RZ ;  /* 0x010000ffff0075a7 */ /* 0x000e640008001107 */
[----:B01----:R-:W-:Y:S09]  /*2740*/  @!P0 BRA `(.L_x_7) ;  /* 0x0000005800b08947 */ /* 0x003ff20003800000 */
.L_x_11:
[----:B------:R-:W0:Y:S01]  /*2750*/  S2R R68, SR_TID.X ;  /* 0x0000000000447919 */ /* 0x000e220000002100 */
[----:B------:R-:W1:Y:S01]  /*2760*/  LDCU.64 UR26, c[0x0][0x390] ;  /* 0x00007200ff1a77ac */ /* 0x000e620008000a00 */
[----:B------:R-:W-:Y:S06]  /*2770*/  BAR.SYNC.DEFER_BLOCKING 0x0 ;  /* 0x0000000000007b1d */ /* 0x000fec0000010000 */
[----:B------:R-:W2:Y:S01]  /*2780*/  LDCU.64 UR22, c[0x0][0x390] ;  /* 0x00007200ff1677ac */ /* 0x000ea20008000a00 */
[----:B------:R-:W3:Y:S01]  /*2790*/  LDCU.64 UR24, c[0x0][0x390] ;  /* 0x00007200ff1877ac */ /* 0x000ee20008000a00 */
[----:B------:R-:W4:Y:S01]  /*27a0*/  LDCU.64 UR28, c[0x0][0x390] ;  /* 0x00007200ff1c77ac */ /* 0x000f220008000a00 */
[----:B------:R-:W5:Y:S01]  /*27b0*/  LDCU.64 UR30, c[0x0][0x390] ;  /* 0x00007200ff1e77ac */ /* 0x000f620008000a00 */
[----:B------:R-:W0:Y:S01]  /*27c0*/  LDCU.64 UR32, c[0x0][0x390] ;  /* 0x00007200ff2077ac */ /* 0x000e220008000a00 */
[----:B------:R-:W1:Y:S01]  /*27d0*/  @!P2 SYNCS.CCTL.IV [UR7+0x10000] ;  /* 0x01000000ff00a9b1 */ /* 0x000e620008000007 */
[----:B------:R-:W0:Y:S02]  /*27e0*/  LDCU.64 UR34, c[0x0][0x390] ;  /* 0x00007200ff2277ac */ /* 0x000e240008000a00 */
[----:B0-----:R0:W-:Y:S01]  /*27f0*/  STL [R1+0x538], R68 ;  /* 0x0005384401007387 */ /* 0x0011e20000100800 */
[----:B------:R-:W1:Y:S01]  /*2800*/  LDCU.64 UR36, c[0x0][0x390] ;  /* 0x00007200ff2477ac */ /* 0x000e620008000a00 */
[----:B------:R-:W1:Y:S01]  /*2810*/  LDCU.64 UR38, c[0x0][0x390] ;  /* 0x00007200ff2677ac */ /* 0x000e620008000a00 */
[----:B0-----:R-:W0:Y:S01]  /*2820*/  LDTM.x64 R8, tmem[UR4] ;  /* 0x00000004000879ee */ /* 0x001e220008340000 */
[----:B------:R-:W0:Y:S01]  /*2830*/  LDCU.64 UR40, c[0x0][0x390] ;  /* 0x00007200ff2877ac */ /* 0x000e220008000a00 */
[----:B------:R-:W0:Y:S01]  /*2840*/  LDCU.64 UR42, c[0x0][0x390] ;  /* 0x00007200ff2a77ac */ /* 0x000e220008000a00 */
[----:B------:R-:W0:Y:S01]  /*2850*/  LDCU.64 UR8, c[0x0][0x390] ;  /* 0x00007200ff0877ac */ /* 0x000e220008000a00 */
[----:B------:R-:W0:Y:S01]  /*2860*/  LDCU.64 UR14, c[0x0][0x390] ;  /* 0x00007200ff0e77ac */ /* 0x000e220008000a00 */
[----:B------:R-:W0:Y:S01]  /*2870*/  LDCU.64 UR16, c[0x0][0x390] ;  /* 0x00007200ff1077ac */ /* 0x000e220008000a00 */
[----:B------:R-:W0:Y:S02]  /*2880*/  LDCU.64 UR20, c[0x0][0x390] ;  /* 0x00007200ff1477ac */ /* 0x000e240008000a00 */
[----:B0-----:R-:W-:Y:S01]  /*2890*/  STL.64 [R1+0x190], R8 ;  /* 0x0001900801007387 */ /* 0x001fe20000100a00 */
[----:B------:R-:W-:Y:S01]  /*28a0*/  IMAD.MOV.U32 R5, RZ, RZ, R58 ;  /* 0x000000ffff057224 */ /* 0x000fe200078e003a */
[----:B------:R-:W0:Y:S01]  /*28b0*/  LDCU.64 UR18, c[0x0][0x390] ;  /* 0x00007200ff1277ac */ /* 0x000e220008000a00 */
[----:B------:R-:W-:Y:S01]  /*28c0*/  IMAD.MOV.U32 R4, RZ, RZ, R59 ;  /* 0x000000ffff047224 */ /* 0x000fe200078e003b */
[----:B------:R-:W-:Y:S01]  /*28d0*/  STL.64 [R1+0x198], R10 ;  /* 0x0001980a01007387 */ /* 0x000fe20000100a00 */
[----:B------:R-:W-:-:S02]  /*28e0*/  IMAD.MOV.U32 R107, RZ, RZ, R68 ;  /* 0x000000ffff6b7224 */ /* 0x000fc400078e0044 */
[----:B------:R-:W-:Y:S01]  /*28f0*/  IMAD.MOV.U32 R121, RZ, RZ, R60 ;  /* 0x000000ffff797224 */ /* 0x000fe200078e003c */
[----:B------:R-:W-:Y:S01]  /*2900*/  STL.64 [R1+0x1a0], R12 ;  /* 0x0001a00c01007387 */ /* 0x000fe20000100a00 */
[----:B------:R-:W-:Y:S02]  /*2910*/  IMAD.MOV.U32 R120, RZ, RZ, R61 ;  /* 0x000000ffff787224 */ /* 0x000fe400078e003d */
[----:B------:R-:W-:Y:S01]  /*2920*/  IMAD.MOV.U32 R119, RZ, RZ, R62 ;  /* 0x000000ffff777224 */ /* 0x000fe200078e003e */
[----:B------:R-:W-:Y:S01]  /*2930*/  STL.64 [R1+0x1a8], R14 ;  /* 0x0001a80e01007387 */ /* 0x000fe20000100a00 */
[----:B------:R-:W-:Y:S02]  /*2940*/  IMAD.MOV.U32 R118, RZ, RZ, R63 ;  /* 0x000000ffff767224 */ /* 0x000fe400078e003f */
        /* <DEDUP_REMOVED lines=10> */
[----:B------:R-:W-:Y:S04]  /*29f0*/  STL.64 [R1+0x1c8], R22 ;  /* 0x0001c81601007387 */ /* 0x000fe80000100a00 */
        /* <DEDUP_REMOVED lines=17> */
[----:B------:R-:W2:Y:S04]  /*2b10*/  LDL.LU R68, [R1+0x538] ;  /* 0x0005380001447983 */ /* 0x000ea80000300800 */
[----:B------:R0:W-:Y:S02]  /*2b20*/  STL.64 [R1+0x530], R4 ;  /* 0x0005300401007387 */ /* 0x0001e40000100a00 */
[----:B0-----:R-:W0:Y:S02]  /*2b30*/  LDTM.x64 R4, tmem[UR4+0x40] ;  /* 0x00004004000479ee */ /* 0x001e240008340000 */
[----:B0-----:R-:W-:Y:S01]  /*2b40*/  STL.64 [R1+0x100], R4 ;  /* 0x0001000401007387 */ /* 0x001fe20000100a00 */
        /* <DEDUP_REMOVED lines=26> */
[----:B------:R0:W-:Y:S01]  /*2cf0*/  STL [R1+0x148], R22 ;  /* 0x0001481601007387 */ /* 0x0001e20000100800 */
[----:B------:R-:W-:-:S02]  /*2d00*/  IMAD.MOV.U32 R77, RZ, RZ, R41 ;  /* 0x000000ffff4d7224 */ /* 0x000fc400078e0029 */
[----:B------:R-:W-:Y:S02]  /*2d10*/  IMAD.MOV.U32 R78, RZ, RZ, R42 ;  /* 0x000000ffff4e7224 */ /* 0x000fe400078e002a */
[----:B------:R-:W-:Y:S02]  /*2d20*/  IMAD.MOV.U32 R79, RZ, RZ, R43 ;  /* 0x000000ffff4f7224 */ /* 0x000fe400078e002b */
[----:B------:R-:W-:Y:S02]  /*2d30*/  IMAD.MOV.U32 R80, RZ, RZ, R44 ;  /* 0x000000ffff507224 */ /* 0x000fe400078e002c */
[----:B------:R-:W-:Y:S02]  /*2d40*/  IMAD.MOV.U32 R81, RZ, RZ, R45 ;  /* 0x000000ffff517224 */ /* 0x000fe400078e002d */
[----:B------:R-:W-:Y:S02]  /*2d50*/  IMAD.MOV.U32 R82, RZ, RZ, R46 ;  /* 0x000000ffff527224 */ /* 0x000fe400078e002e */
        /* <DEDUP_REMOVED lines=21> */
[----:B0-----:R-:W0:Y:S02]  /*2eb0*/  LDTM.x64 R4, tmem[UR4+0x80] ;  /* 0x00008004000479ee */ /* 0x001e240008340000 */
[----:B0-----:R0:W-:Y:S04]  /*2ec0*/  STL.64 [R1], R4 ;  /* 0x0000000401007387 */ /* 0x0011e80000100a00 */
        /* <DEDUP_REMOVED lines=30> */
[----:B------:R1:W-:Y:S04]  /*30b0*/  STL.64 [R1+0xf8], R66 ;  /* 0x0000f84201007387 */ /* 0x0003e80000100a00 */
[----:B0-----:R-:W3:Y:S01]  /*30c0*/  LDL.LU.64 R4, [R1+0x530] ;  /* 0x0005300001047983 */ /* 0x001ee20000300a00 */
[----:B--2---:R-:W-:-:S02]  /*30d0*/  IMAD.SHL.U32 R0, R68, 0x1000, RZ ;  /* 0x0000100044007824 */ /* 0x004fc400078e00ff */
[----:B------:R-:W-:-:S03]  /*30e0*/  IMAD.SHL.U32 R3, R68, 0x10, RZ ;  /* 0x0000001044037824 */ /* 0x000fc600078e00ff */
[----:B------:R-:W-:-:S04]  /*30f0*/  LOP3.LUT R0, R0, 0x7000, RZ, 0xc0, !PT ;  /* 0x0000700000007812 */ /* 0x000fc800078ec0ff */
[----:B------:R-:W-:Y:S01]  /*3100*/  LOP3.LUT R2, R0, 0xff0, R3, 0xf8, !PT ;  /* 0x00000ff000027812 */ /* 0x000fe200078ef803 */
[----:B---3--:R-:W-:Y:S02]  /*3110*/  IMAD.MOV.U32 R0, RZ, RZ, R5 ;  /* 0x000000ffff007224 */ /* 0x008fe400078e0005 */
[----:B------:R-:W-:Y:S02]  /*3120*/  IMAD.MOV.U32 R3, RZ, RZ, R4 ;  /* 0x000000ffff037224 */ /* 0x000fe400078e0004 */
[----:B-1----:R-:W0:Y:S01]  /*3130*/  LDTM.x64 R4, tmem[UR4+0xc0] ;  /* 0x0000c004000479ee */ /* 0x002e220008340000 */
[----:B------:R-:W-:Y:S01]  /*3140*/  NOP ;  /* 0x0000000000007918 */ /* 0x000fe20000000000 */
[----:B------:R-:W1:Y:S01]  /*3150*/  LDCU.64 UR4, c[0x0][0x390] ;  /* 0x00007200ff0477ac */ /* 0x000e620008000a00 */
[----:B0-----:R-:W-:Y:S04]  /*3160*/  STL.64 [R1+0x428], R66 ;  /* 0x0004284201007387 */ /* 0x001fe80000100a00 */
        /* <DEDUP_REMOVED lines=31> */
[----:B0-----:R-:W2:Y:S04]  /*3360*/  LDL.LU R4, [R1+0x190] ;  /* 0x0001900001047983 */ /* 0x001ea80000300800 */
[----:B------:R-:W2:Y:S04]  /*3370*/  LDL.LU R5, [R1+0x194] ;  /* 0x0001940001057983 */ /* 0x000ea80000300800 */
[----:B------:R-:W2:Y:S04]  /*3380*/  LDL.LU R6, [R1+0x198] ;  /* 0x0001980001067983 */ /* 0x000ea80000300800 */
[----:B------:R-:W2:Y:S04]  /*3390*/  LDL.LU R7, [R1+0x19c] ;  /* 0x00019c0001077983 */ /* 0x000ea80000300800 */
[----:B------:R-:W3:Y:S04]  /*33a0*/  LDL.LU R8, [R1+0x1a0] ;  /* 0x0001a00001087983 */ /* 0x000ee80000300800 */
[----:B------:R-:W3:Y:S04]  /*33b0*/  LDL.LU R9, [R1+0x1a4] ;  /* 0x0001a40001097983 */ /* 0x000ee80000300800 */
[----:B------:R-:W3:Y:S04]  /*33c0*/  LDL.LU R10, [R1+0x1a8] ;  /* 0x0001a800010a7983 */ /* 0x000ee80000300800 */
[----:B------:R-:W3:Y:S04]  /*33d0*/  LDL.LU R11, [R1+0x1ac] ;  /* 0x0001ac00010b7983 */ /* 0x000ee80000300800 */
[----:B------:R-:W4:Y:S04]  /*33e0*/  LDL.LU R12, [R1+0x1b0] ;  /* 0x0001b000010c7983 */ /* 0x000f280000300800 */
[----:B------:R-:W4:Y:S04]  /*33f0*/  LDL.LU R13, [R1+0x1b4] ;  /* 0x0001b400010d7983 */ /* 0x000f280000300800 */
[----:B------:R-:W4:Y:S04]  /*3400*/  LDL.LU R14, [R1+0x1b8] ;  /* 0x0001b800010e7983 */ /* 0x000f280000300800 */
[----:B------:R-:W4:Y:S04]  /*3410*/  LDL.LU R15, [R1+0x1bc] ;  /* 0x0001bc00010f7983 */ /* 0x000f280000300800 */
[----:B------:R-:W5:Y:S04]  /*3420*/  LDL.LU R16, [R1+0x1c0] ;  /* 0x0001c00001107983 */ /* 0x000f680000300800 */
        /* <DEDUP_REMOVED lines=36> */
[----:B------:R-:W5:Y:S01]  /*3670*/  LDL.LU R53, [R1+0x254] ;  /* 0x0002540001357983 */ /* 0x000f620000300800 */
[----:B------:R-:W-:Y:S01]  /*3680*/  IMAD.MOV.U32 R62, RZ, RZ, R109 ;  /* 0x000000ffff3e7224 */ /* 0x000fe200078e006d */
[----:B------:R-:W-:Y:S01]  /*3690*/  LOP3.LUT R109, R2, 0x10, RZ, 0x3c, !PT ;  /* 0x00000010026d7812 */ /* 0x000fe200078e3cff */
[----:B------:R-:W-:Y:S01]  /*36a0*/  IMAD.MOV.U32 R67, RZ, RZ, R104 ;  /* 0x000000ffff437224 */ /* 0x000fe200078e0068 */
[----:B------:R-:W-:Y:S01]  /*36b0*/  LOP3.LUT R104, R68, 0xe0, RZ, 0xc0, !PT ;  /* 0x000000e044687812 */ /* 0x000fe200078ec0ff */
[----:B------:R-:W-:Y:S01]  /*36c0*/  IMAD.MOV.U32 R63, RZ, RZ, R108 ;  /* 0x000000ffff3f7224 */ /* 0x000fe200078e006c */
[C---:B------:R-:W-:Y:S01]  /*36d0*/  LOP3.LUT R108, R2.reuse, 0x20, RZ, 0x3c, !PT ;  /* 0x00000020026c7812 */ /* 0x040fe200078e3cff */
[----:B------:R-:W-:Y:S01]  /*36e0*/  IMAD.MOV.U32 R64, RZ, RZ, R107 ;  /* 0x000000ffff407224 */ /* 0x000fe200078e006b */
[C---:B------:R-:W-:Y:S01]  /*36f0*/  LOP3.LUT R107, R2.reuse, 0x30, RZ, 0x3c, !PT ;  /* 0x00000030026b7812 */ /* 0x040fe200078e3cff */
[----:B------:R-:W-:Y:S01]  /*3700*/  IMAD.MOV.U32 R65, RZ, RZ, R106 ;  /* 0x000000ffff417224 */ /* 0x000fe200078e006a */
[C---:B------:R-:W-:Y:S01]  /*3710*/  LOP3.LUT R106, R2.reuse, 0x40, RZ, 0x3c, !PT ;  /* 0x00000040026a7812 */ /* 0x040fe200078e3cff */
[----:B------:R-:W-:Y:S01]  /*3720*/  IMAD.MOV.U32 R61, RZ, RZ, R113 ;  /* 0x000000ffff3d7224 */ /* 0x000fe200078e0071 */
[----:B------:R-:W-:Y:S01]  /*3730*/  SHF.R.U32.HI R113, RZ, 0x1, R104 ;  /* 0x00000001ff717819 */ /* 0x000fe20000011668 */
[----:B------:R-:W-:Y:S01]  /*3740*/  IMAD.MOV.U32 R66, RZ, RZ, R105 ;  /* 0x000000ffff427224 */ /* 0x000fe200078e0069 */
[C---:B------:R-:W-:Y:S01]  /*3750*/  LOP3.LUT R105, R2.reuse, 0x50, RZ, 0x3c, !PT ;  /* 0x0000005002697812 */ /* 0x040fe200078e3cff */
[----:B------:R-:W-:Y:S01]  /*3760*/  IMAD.MOV.U32 R55, RZ, RZ, R3 ;  /* 0x000000ffff377224 */ /* 0x000fe200078e0003 */
[----:B------:R-:W-:-:S02]  /*3770*/  LOP3.LUT R104, R2, 0x60, RZ, 0x3c, !PT ;  /* 0x0000006002687812 */ /* 0x000fc400078e3cff */
[----:B------:R-:W-:Y:S01]  /*3780*/  LOP3.LUT R3, R2, 0x70, RZ, 0x3c, !PT ;  /* 0x0000007002037812 */ /* 0x000fe200078e3cff */
[----:B------:R-:W-:Y:S01]  /*3790*/  IMAD.MOV.U32 R56, RZ, RZ, R121 ;  /* 0x000000ffff387224 */ /* 0x000fe200078e0079 */
[C---:B------:R-:W-:Y:S01]  /*37a0*/  LOP3.LUT R121, R68.reuse, 0xe0, RZ, 0xc0, !PT ;  /* 0x000000e044797812 */ /* 0x040fe200078ec0ff */
[----:B------:R-:W-:Y:S01]  /*37b0*/  IMAD.MOV.U32 R57, RZ, RZ, R120 ;  /* 0x000000ffff397224 */ /* 0x000fe200078e0078 */
[----:B------:R-:W-:Y:S01]  /*37c0*/  LOP3.LUT R120, R68, 0x1f, RZ, 0xc0, !PT ;  /* 0x0000001f44787812 */ /* 0x000fe200078ec0ff */
[----:B------:R-:W-:Y:S02]  /*37d0*/  IMAD.MOV.U32 R54, RZ, RZ, R0 ;  /* 0x000000ffff367224 */ /* 0x000fe400078e0000 */
[----:B------:R-:W-:Y:S02]  /*37e0*/  IMAD.SHL.U32 R68, R121, 0x80, RZ ;  /* 0x0000008079447824 */ /* 0x000fe400078e00ff */
[----:B------:R-:W-:-:S05]  /*37f0*/  IMAD.SHL.U32 R0, R120, 0x10, RZ ;  /* 0x0000001078007824 */ /* 0x000fca00078e00ff */
[----:B------:R-:W-:Y:S01]  /*3800*/  LOP3.LUT R0, R113, R68, R0, 0x1e, !PT ;  /* 0x0000004471007212 */ /* 0x000fe200078e1e00 */
[----:B------:R-:W-:Y:S02]  /*3810*/  IMAD.MOV.U32 R58, RZ, RZ, R119 ;  /* 0x000000ffff3a7224 */ /* 0x000fe400078e0077 */
[----:B------:R-:W-:Y:S01]  /*3820*/  IMAD.MOV.U32 R60, RZ, RZ, R114 ;  /* 0x000000ffff3c7224 */ /* 0x000fe200078e0072 */
[----:B--2---:R-:W-:Y:S04]  /*3830*/  STS.128 [R2+UR7], R4 ;  /* 0x0000000402007988 */ /* 0x004fe80008000c07 */
[----:B---3--:R-:W-:Y:S04]  /*3840*/  STS.128 [R109+UR7], R8 ;  /* 0x000000086d007988 */ /* 0x008fe80008000c07 */
[----:B----4-:R-:W-:Y:S04]  /*3850*/  STS.128 [R108+UR7], R12 ;  /* 0x0000000c6c007988 */ /* 0x010fe80008000c07 */
[----:B-----5:R-:W-:Y:S04]  /*3860*/  STS.128 [R107+UR7], R16 ;  /* 0x000000106b007988 */ /* 0x020fe80008000c07 */
[----:B------:R-:W-:Y:S04]  /*3870*/  STS.128 [R106+UR7], R20 ;  /* 0x000000146a007988 */ /* 0x000fe80008000c07 */
[----:B------:R-:W-:Y:S04]  /*3880*/  STS.128 [R105+UR7], R24 ;  /* 0x0000001869007988 */ /* 0x000fe80008000c07 */
[----:B------:R-:W-:Y:S04]  /*3890*/  STS.128 [R104+UR7], R28 ;  /* 0x0000001c68007988 */ /* 0x000fe80008000c07 */
[----:B------:R-:W-:Y:S01]  /*38a0*/  STS.128 [R3+UR7], R32 ;  /* 0x0000002003007988 */ /* 0x000fe20008000c07 */
[----:B------:R-:W-:Y:S06]  /*38b0*/  BAR.SYNC.DEFER_BLOCKING 0x0 ;  /* 0x0000000000007b1d */ /* 0x000fec0000010000 */
[----:B------:R-:W0:Y:S04]  /*38c0*/  LDSM.16.M88.4 R4, [R0+UR7] ;  /* 0x000000070004783b */ /* 0x000e280008000200 */
[----:B------:R-:W-:Y:S04]  /*38d0*/  LDSM.16.M88.4 R12, [R0+UR7+0x400] ;  /* 0x00040007000c783b */ /* 0x000fe80008000200 */
[----:B------:R-:W-:Y:S01]  /*38e0*/  LDSM.16.M88.4 R8, [R0+UR7+0x600] ;  /* 0x000600070008783b */ /* 0x000fe20008000200 */
[----:B0-----:R-:W-:-:S03]  /*38f0*/  IMAD.MOV.U32 R119, RZ, RZ, R4 ;  /* 0x000000ffff777224 */ /* 0x001fc600078e0004 */
[----:B------:R-:W-:Y:S01]  /*3900*/  STL.64 [R1+0x290], R6 ;  /* 0x0002900601007387 */ /* 0x000fe20000100a00 */
[----:B------:R-:W-:-:S03]  /*3910*/  IMAD.MOV.U32 R114, RZ, RZ, R5 ;  /* 0x000000ffff727224 */ /* 0x000fc600078e0005 */
[----:B------:R-:W0:Y:S04]  /*3920*/  LDSM.16.M88.4 R4, [R0+UR7+0x200] ;  /* 0x000200070004783b */ /* 0x000e280008000200 */
[----:B0-----:R-:W-:Y:S04]  /*3930*/  STL.64 [R1+0x298], R4 ;  /* 0x0002980401007387 */ /* 0x001fe80000100a00 */
[----:B------:R-:W-:Y:S04]  /*3940*/  STL.64 [R1+0x2a0], R6 ;  /* 0x0002a00601007387 */ /* 0x000fe80000100a00 */
[----:B------:R-:W0:Y:S04]  /*3950*/  LDSM.16.M88.4 R4, [R0+UR7+0x800] ;  /* 0x000800070004783b */ /* 0x000e280008000200 */
[----:B------:R-:W-:Y:S04]  /*3960*/  STL.64 [R1+0x2a8], R12 ;  /* 0x0002a80c01007387 */ /* 0x000fe80000100a00 */
[----:B------:R-:W-:Y:S04]  /*3970*/  STL.64 [R1+0x2b0], R14 ;  /* 0x0002b00e01007387 */ /* 0x000fe80000100a00 */
[----:B------:R-:W-:Y:S04]  /*3980*/  STL.64 [R1+0x2b8], R8 ;  /* 0x0002b80801007387 */ /* 0x000fe80000100a00 */
[----:B------:R-:W-:Y:S04]  /*3990*/  STL.64 [R1+0x2c0], R10 ;  /* 0x0002c00a01007387 */ /* 0x000fe80000100a00 */
[----:B------:R-:W2:Y:S04]  /*39a0*/  LDSM.16.M88.4 R12, [R0+UR7+0xa00] ;  /* 0x000a0007000c783b */ /* 0x000ea80008000200 */
[----:B------:R-:W3:Y:S04]  /*39b0*/  LDSM.16.M88.4 R8, [R0+UR7+0xc00] ;  /* 0x000c00070008783b */ /* 0x000ee80008000200 */
[----:B0-----:R-:W-:Y:S04]  /*39c0*/  STL.64 [R1+0x2c8], R4 ;  /* 0x0002c80401007387 */ /* 0x001fe80000100a00 */
[----:B------:R-:W-:Y:S04]  /*39d0*/  STL.64 [R1+0x2d0], R6 ;  /* 0x0002d00601007387 */ /* 0x000fe80000100a00 */
[----:B------:R-:W0:Y:S01]  /*39e0*/  LDSM.16.M88.4 R4, [R0+UR7+0xe00] ;  /* 0x000e00070004783b */ /* 0x000e220008000200 */
[----:B------:R-:W-:Y:S01]  /*39f0*/  BAR.SYNC.DEFER_BLOCKING 0x0 ;  /* 0x0000000000007b1d */ /* 0x000fe20000010000 */
[----:B------:R-:W-:-:S05]  /*3a00*/  IMAD.MOV.U32 R59, RZ, RZ, R118 ;  /* 0x000000ffff3b7224 */ /* 0x000fca00078e0076 */
[----:B------:R-:W-:Y:S04]  /*3a10*/  STS.128 [R2+UR7], R36 ;  /* 0x0000002402007988 */ /* 0x000fe80008000c07 */
[----:B------:R-:W-:Y:S04]  /*3a20*/  STS.128 [R109+UR7], R40 ;  /* 0x000000286d007988 */ /* 0x000fe80008000c07 */
[----:B------:R-:W-:Y:S04]  /*3a30*/  STS.128 [R108+UR7], R44 ;  /* 0x0000002c6c007988 */ /* 0x000fe80008000c07 */
[----:B------:R-:W-:Y:S04]  /*3a40*/  STS.128 [R107+UR7], R48 ;  /* 0x000000306b007988 */ /* 0x000fe80008000c07 */
[----:B------:R-:W-:Y:S04]  /*3a50*/  STS.128 [R106+UR7], R52 ;  /* 0x000000346a007988 */ /* 0x000fe80008000c07 */
[----:B------:R-:W-:Y:S04]  /*3a60*/  STS.128 [R105+UR7], R56 ;  /* 0x0000003869007988 */ /* 0x000fe80008000c07 */
[----:B------:R-:W-:Y:S04]  /*3a70*/  STS.128 [R104+UR7], R60 ;  /* 0x0000003c68007988 */ /* 0x000fe80008000c07 */
[----:B------:R-:W-:Y:S04]  /*3a80*/  STS.128 [R3+UR7], R64 ;  /* 0x0000004003007988 */ /* 0x000fe80008000c07 */
[----:B--2---:R-:W-:Y:S04]  /*3a90*/  STL.64 [R1+0x2f8], R12 ;  /* 0x0002f80c01007387 */ /* 0x004fe80000100a00 */
[----:B------:R-:W-:Y:S01]  /*3aa0*/  STL.64 [R1+0x300], R14 ;  /* 0x0003000e01007387 */ /* 0x000fe20000100a00 */
[----:B------:R-:W-:Y:S06]  /*3ab0*/  BAR.SYNC.DEFER_BLOCKING 0x0 ;  /* 0x0000000000007b1d */ /* 0x000fec0000010000 */
[----:B---3--:R-:W-:Y:S04]  /*3ac0*/  STL.64 [R1+0x2e8], R8 ;  /* 0x0002e80801007387 */ /* 0x008fe80000100a00 */
[----:B------:R-:W-:Y:S04]  /*3ad0*/  STL.64 [R1+0x2f0], R10 ;  /* 0x0002f00a01007387 */ /* 0x000fe80000100a00 */
[----:B0-----:R-:W-:Y:S04]  /*3ae0*/  STL.64 [R1+0x2d8], R4 ;  /* 0x0002d80401007387 */ /* 0x001fe80000100a00 */
[----:B------:R-:W-:Y:S04]  /*3af0*/  STL.64 [R1+0x2e0], R6 ;  /* 0x0002e00601007387 */ /* 0x000fe80000100a00 */
[----:B------:R-:W0:Y:S04]  /*3b00*/  LDSM.16.M88.4 R4, [R0+UR7] ;  /* 0x000000070004783b */ /* 0x000e280008000200 */
[----:B------:R-:W2:Y:S04]  /*3b10*/  LDSM.16.M88.4 R8, [R0+UR7+0x200] ;  /* 0x000200070008783b */ /* 0x000ea80008000200 */
[----:B------:R-:W-:Y:S01]  /*3b20*/  LDSM.16.M88.4 R12, [R0+UR7+0x600] ;  /* 0x00060007000c783b */ /* 0x000fe20008000200 */
[----:B0-----:R-:W-:-:S03]  /*3b30*/  IMAD.MOV.U32 R118, RZ, RZ, R4 ;  /* 0x000000ffff767224 */ /* 0x001fc600078e0004 */
[----:B------:R-:W-:Y:S01]  /*3b40*/  STL.64 [R1+0x218], R6 ;  /* 0x0002180601007387 */ /* 0x000fe20000100a00 */
[----:B------:R-:W-:-:S03]  /*3b50*/  IMAD.MOV.U32 R113, RZ, RZ, R5 ;  /* 0x000000ffff717224 */ /* 0x000fc600078e0005 */
[----:B------:R-:W0:Y:S04]  /*3b60*/  LDSM.16.M88.4 R4, [R0+UR7+0x400] ;  /* 0x000400070004783b */ /* 0x000e280008000200 */
[----:B--2---:R-:W-:Y:S04]  /*3b70*/  STL.64 [R1+0x220], R8 ;  /* 0x0002200801007387 */ /* 0x004fe80000100a00 */
[----:B------:R-:W-:Y:S04]  /*3b80*/  STL.64 [R1+0x228], R10 ;  /* 0x0002280a01007387 */ /* 0x000fe80000100a00 */
[----:B------:R-:W2:Y:S04]  /*3b90*/  LDSM.16.M88.4 R8, [R0+UR7+0x800] ;  /* 0x000800070008783b */ /* 0x000ea80008000200 */
[----:B0-----:R-:W-:Y:S04]  /*3ba0*/  STL.64 [R1+0x230], R4 ;  /* 0x0002300401007387 */ /* 0x001fe80000100a00 */
[----:B------:R-:W-:Y:S04]  /*3bb0*/  STL.64 [R1+0x238], R6 ;  /* 0x0002380601007387 */ /* 0x000fe80000100a00 */
[----:B------:R-:W0:Y:S04]  /*3bc0*/  LDSM.16.M88.4 R4, [R0+UR7+0xa00] ;  /* 0x000a00070004783b */ /* 0x000e280008000200 */
[----:B------:R-:W-:Y:S04]  /*3bd0*/  STL.64 [R1+0x240], R12 ;  /* 0x0002400c01007387 */ /* 0x000fe80000100a00 */
[----:B------:R-:W-:Y:S04]  /*3be0*/  STL.64 [R1+0x248], R14 ;  /* 0x0002480e01007387 */ /* 0x000fe80000100a00 */
[----:B------:R-:W3:Y:S04]  /*3bf0*/  LDSM.16.M88.4 R12, [R0+UR7+0xc00] ;  /* 0x000c0007000c783b */ /* 0x000ee80008000200 */
[----:B--2---:R-:W-:Y:S04]  /*3c00*/  STL.64 [R1+0x250], R8 ;  /* 0x0002500801007387 */ /* 0x004fe80000100a00 */
[----:B------:R-:W-:Y:S04]  /*3c10*/  STL.64 [R1+0x258], R10 ;  /* 0x0002580a01007387 */ /* 0x000fe80000100a00 */
[----:B------:R-:W2:Y:S04]  /*3c20*/  LDSM.16.M88.4 R8, [R0+UR7+0xe00] ;  /* 0x000e00070008783b */ /* 0x000ea80008000200 */
[----:B0-----:R0:W-:Y:S04]  /*3c30*/  STL.64 [R1+0x280], R4 ;  /* 0x0002800401007387 */ /* 0x0011e80000100a00 */
[----:B------:R4:W-:Y:S04]  /*3c40*/  STL.64 [R1+0x288], R6 ;  /* 0x0002880601007387 */ /* 0x0009e80000100a00 */
[----:B0-----:R-:W5:Y:S04]  /*3c50*/  LDL.LU R4, [R1] ;  /* 0x0000000001047983 */ /* 0x001f680000300800 */
[----:B---3--:R-:W-:Y:S04]  /*3c60*/  STL.64 [R1+0x270], R12 ;  /* 0x0002700c01007387 */ /* 0x008fe80000100a00 */
[----:B------:R-:W-:Y:S04]  /*3c70*/  STL.64 [R1+0x278], R14 ;  /* 0x0002780e01007387 */ /* 0x000fe80000100a00 */
[----:B--2---:R0:W-:Y:S04]  /*3c80*/  STL.64 [R1+0x260], R8 ;  /* 0x0002600801007387 */ /* 0x0041e80000100a00 */
[----:B------:R2:W-:Y:S04]  /*3c90*/  STL.64 [R1+0x268], R10 ;  /* 0x0002680a01007387 */ /* 0x0005e80000100a00 */
[----:B------:R-:W5:Y:S04]  /*3ca0*/  LDL.LU R5, [R1+0x4] ;  /* 0x0000040001057983 */ /* 0x000f680000300800 */
[----:B----4-:R-:W3:Y:S04]  /*3cb0*/  LDL.LU R6, [R1+0x8] ;  /* 0x0000080001067983 */ /* 0x010ee80000300800 */
[----:B------:R-:W3:Y:S04]  /*3cc0*/  LDL.LU R7, [R1+0xc] ;  /* 0x00000c0001077983 */ /* 0x000ee80000300800 */
[----:B0-----:R-:W4:Y:S04]  /*3cd0*/  LDL.LU R8, [R1+0x10] ;  /* 0x0000100001087983 */ /* 0x001f280000300800 */
[----:B------:R-:W4:Y:S04]  /*3ce0*/  LDL.LU R9, [R1+0x14] ;  /* 0x0000140001097983 */ /* 0x000f280000300800 */
[----:B--2---:R-:W2:Y:S04]  /*3cf0*/  LDL.LU R10, [R1+0x18] ;  /* 0x00001800010a7983 */ /* 0x004ea80000300800 */
[----:B------:R-:W2:Y:S04]  /*3d00*/  LDL.LU R11, [R1+0x1c] ;  /* 0x00001c00010b7983 */ /* 0x000ea80000300800 */
        /* <DEDUP_REMOVED lines=55> */
[----:B------:R-:W2:Y:S01]  /*4080*/  LDL.LU R67, [R1+0xfc] ;  /* 0x0000fc0001437983 */ /* 0x000ea20000300800 */
[----:B------:R-:W-:Y:S01]  /*4090*/  IMAD.MOV.U32 R68, RZ, RZ, R110 ;  /* 0x000000ffff447224 */ /* 0x000fe200078e006e */
[----:B------:R-:W-:Y:S06]  /*40a0*/  BAR.SYNC.DEFER_BLOCKING 0x0 ;  /* 0x0000000000007b1d */ /* 0x000fec0000010000 */
[----:B--2---:R-:W-:Y:S04]  /*40b0*/  STL.64 [R1+0x528], R66 ;  /* 0x0005284201007387 */ /* 0x004fe80000100a00 */
        /* <DEDUP_REMOVED lines=56> */
[----:B----4-:R-:W-:Y:S04]  /*4440*/  STL.64 [R1+0x440], R8 ;  /* 0x0004400801007387 */ /* 0x010fe80000100a00 */
[----:B---3--:R-:W-:Y:S04]  /*4450*/  STL.64 [R1+0x438], R6 ;  /* 0x0004380601007387 */ /* 0x008fe80000100a00 */
[----:B-----5:R-:W-:Y:S04]  /*4460*/  STL.64 [R1+0x430], R4 ;  /* 0x0004300401007387 */ /* 0x020fe80000100a00 */
[----:B--2---:R-:W-:Y:S04]  /*4470*/  STS.128 [R2+UR7], R40 ;  /* 0x0000002802007988 */ /* 0x004fe80008000c07 */
[----:B------:R-:W-:Y:S04]  /*4480*/  STS.128 [R109+UR7], R44 ;  /* 0x0000002c6d007988 */ /* 0x000fe80008000c07 */
[----:B------:R-:W-:Y:S04]  /*4490*/  STS.128 [R108+UR7], R48 ;  /* 0x000000306c007988 */ /* 0x000fe80008000c07 */
[----:B------:R-:W-:Y:S04]  /*44a0*/  STS.128 [R107+UR7], R52 ;  /* 0x000000346b007988 */ /* 0x000fe80008000c07 */
[----:B------:R-:W-:Y:S04]  /*44b0*/  STS.128 [R106+UR7], R56 ;  /* 0x000000386a007988 */ /* 0x000fe80008000c07 */
[----:B------:R-:W-:Y:S04]  /*44c0*/  STS.128 [R105+UR7], R60 ;  /* 0x0000003c69007988 */ /* 0x000fe80008000c07 */
[----:B------:R-:W-:Y:S04]  /*44d0*/  STS.128 [R104+UR7], R64 ;  /* 0x0000004068007988 */ /* 0x000fe80008000c07 */
[----:B------:R-:W-:Y:S01]  /*44e0*/  STS.128 [R3+UR7], R68 ;  /* 0x0000004403007988 */ /* 0x000fe20008000c07 */
[----:B------:R-:W-:Y:S06]  /*44f0*/  BAR.SYNC.DEFER_BLOCKING 0x0 ;  /* 0x0000000000007b1d */ /* 0x000fec0000010000 */
[----:B------:R-:W0:Y:S04]  /*4500*/  LDSM.16.M88.4 R36, [R0+UR7] ;  /* 0x000000070024783b */ /* 0x000e280008000200 */
[----:B------:R-:W2:Y:S04]  /*4510*/  LDSM.16.M88.4 R4, [R0+UR7+0x200] ;  /* 0x000200070004783b */ /* 0x000ea80008000200 */
[----:B------:R-:W3:Y:S04]  /*4520*/  LDSM.16.M88.4 R12, [R0+UR7+0x400] ;  /* 0x00040007000c783b */ /* 0x000ee80008000200 */
[----:B------:R-:W4:Y:S04]  /*4530*/  LDSM.16.M88.4 R8, [R0+UR7+0x600] ;  /* 0x000600070008783b */ /* 0x000f280008000200 */
[----:B0-----:R-:W-:Y:S04]  /*4540*/  STL.64 [R1+0x198], R38 ;  /* 0x0001982601007387 */ /* 0x001fe80000100a00 */
[----:B--2---:R-:W-:Y:S04]  /*4550*/  STL.64 [R1+0x1a0], R4 ;  /* 0x0001a00401007387 */ /* 0x004fe80000100a00 */
[----:B------:R-:W-:Y:S04]  /*4560*/  STL.64 [R1+0x1a8], R6 ;  /* 0x0001a80601007387 */ /* 0x000fe80000100a00 */
[----:B------:R-:W0:Y:S04]  /*4570*/  LDSM.16.M88.4 R4, [R0+UR7+0x800] ;  /* 0x000800070004783b */ /* 0x000e280008000200 */
[----:B---3--:R-:W-:Y:S04]  /*4580*/  STL.64 [R1+0x1b0], R12 ;  /* 0x0001b00c01007387 */ /* 0x008fe80000100a00 */
[----:B------:R-:W-:Y:S04]  /*4590*/  STL.64 [R1+0x1b8], R14 ;  /* 0x0001b80e01007387 */ /* 0x000fe80000100a00 */
[----:B------:R-:W2:Y:S04]  /*45a0*/  LDSM.16.M88.4 R12, [R0+UR7+0xa00] ;  /* 0x000a0007000c783b */ /* 0x000ea80008000200 */
[----:B----4-:R-:W-:Y:S04]  /*45b0*/  STL.64 [R1+0x1c0], R8 ;  /* 0x0001c00801007387 */ /* 0x010fe80000100a00 */
[----:B------:R-:W-:Y:S04]  /*45c0*/  STL.64 [R1+0x1c8], R10 ;  /* 0x0001c80a01007387 */ /* 0x000fe80000100a00 */
[----:B------:R-:W3:Y:S04]  /*45d0*/  LDSM.16.M88.4 R8, [R0+UR7+0xc00] ;  /* 0x000c00070008783b */ /* 0x000ee80008000200 */
[----:B0-----:R-:W-:Y:S04]  /*45e0*/  STL.64 [R1+0x200], R4 ;  /* 0x0002000401007387 */ /* 0x001fe80000100a00 */
[----:B------:R-:W-:Y:S04]  /*45f0*/  STL.64 [R1+0x208], R6 ;  /* 0x0002080601007387 */ /* 0x000fe80000100a00 */
[----:B------:R-:W0:Y:S04]  /*4600*/  LDSM.16.M88.4 R4, [R0+UR7+0xe00] ;  /* 0x000e00070004783b */ /* 0x000e280008000200 */
[----:B--2---:R-:W-:Y:S04]  /*4610*/  STL.64 [R1+0x1f0], R12 ;  /* 0x0001f00c01007387 */ /* 0x004fe80000100a00 */
[----:B------:R2:W-:Y:S01]  /*4620*/  STL.64 [R1+0x1f8], R14 ;  /* 0x0001f80e01007387 */ /* 0x0005e20000100a00 */
[----:B------:R-:W-:-:S02]  /*4630*/  IMAD.MOV.U32 R117, RZ, RZ, R36 ;  /* 0x000000ffff757224 */ /* 0x000fc400078e0024 */
[----:B------:R-:W-:Y:S01]  /*4640*/  IMAD.MOV.U32 R112, RZ, RZ, R37 ;  /* 0x000000ffff707224 */ /* 0x000fe200078e0025 */
[----:B------:R-:W-:Y:S06]  /*4650*/  BAR.SYNC.DEFER_BLOCKING 0x0 ;  /* 0x0000000000007b1d */ /* 0x000fec0000010000 */
[----:B---3--:R-:W-:Y:S04]  /*4660*/  STL.64 [R1+0x1e0], R8 ;  /* 0x0001e00801007387 */ /* 0x008fe80000100a00 */
[----:B------:R3:W-:Y:S04]  /*4670*/  STL.64 [R1+0x1e8], R10 ;  /* 0x0001e80a01007387 */ /* 0x0007e80000100a00 */
[----:B0-----:R-:W-:Y:S04]  /*4680*/  STL.64 [R1+0x1d0], R4 ;  /* 0x0001d00401007387 */ /* 0x001fe80000100a00 */
[----:B------:R0:W-:Y:S04]  /*4690*/  STL.64 [R1+0x1d8], R6 ;  /* 0x0001d80601007387 */ /* 0x0001e80000100a00 */
[----:B------:R-:W4:Y:S04]  /*46a0*/  LDL.LU.64 R66, [R1+0x528] ;  /* 0x0005280001427983 */ /* 0x000f280000300a00 */
[----:B------:R-:W4:Y:S04]  /*46b0*/  LDL.LU.64 R64, [R1+0x520] ;  /* 0x0005200001407983 */ /* 0x000f280000300a00 */
[----:B------:R-:W5:Y:S04]  /*46c0*/  LDL.LU.64 R62, [R1+0x518] ;  /* 0x00051800013e7983 */ /* 0x000f680000300a00 */
[----:B------:R-:W5:Y:S04]  /*46d0*/  LDL.LU.64 R60, [R1+0x510] ;  /* 0x00051000013c7983 */ /* 0x000f680000300a00 */
[----:B------:R-:W4:Y:S04]  /*46e0*/  LDL.LU.64 R58, [R1+0x508] ;  /* 0x00050800013a7983 */ /* 0x000f280000300a00 */
        /* <DEDUP_REMOVED lines=21> */
[----:B--2---:R-:W2:Y:S04]  /*4840*/  LDL.LU.64 R14, [R1+0x458] ;  /* 0x00045800010e7983 */ /* 0x004ea80000300a00 */
[----:B------:R-:W2:Y:S04]  /*4850*/  LDL.LU.64 R12, [R1+0x450] ;  /* 0x00045000010c7983 */ /* 0x000ea80000300a00 */
[----:B---3--:R-:W3:Y:S04]  /*4860*/  LDL.LU.64 R10, [R1+0x448] ;  /* 0x00044800010a7983 */ /* 0x008ee80000300a00 */
[----:B------:R-:W3:Y:S04]  /*4870*/  LDL.LU.64 R8, [R1+0x440] ;  /* 0x0004400001087983 */ /* 0x000ee80000300a00 */
[----:B0-----:R-:W2:Y:S04]  /*4880*/  LDL.LU.64 R6, [R1+0x438] ;  /* 0x0004380001067983 */ /* 0x001ea80000300a00 */
[----:B------:R-:W2:Y:S04]  /*4890*/  LDL.LU.64 R4, [R1+0x430] ;  /* 0x0004300001047983 */ /* 0x000ea80000300a00 */
[----:B------:R-:W-:Y:S04]  /*48a0*/  STS.128 [R2+UR7], R72 ;  /* 0x0000004802007988 */ /* 0x000fe80008000c07 */
        /* <DEDUP_REMOVED lines=22> */
[----:B------:R-:W1:Y:S04]  /*4a10*/  LDSM.16.M88.4 R76, [R0+UR7+0xa00] ;  /* 0x000a0007004c783b */ /* 0x000e680008000200 */
[----:B------:R-:W5:Y:S04]  /*4a20*/  LDSM.16.M88.4 R72, [R0+UR7+0xc00] ;  /* 0x000c00070048783b */ /* 0x000f680008000200 */
[----:B0-----:R-:W-:Y:S04]  /*4a30*/  STL.64 [R1+0x180], R68 ;  /* 0x0001804401007387 */ /* 0x001fe80000100a00 */
[----:B------:R-:W-:Y:S04]  /*4a40*/  STL.64 [R1+0x188], R70 ;  /* 0x0001884601007387 */ /* 0x000fe80000100a00 */
[----:B------:R-:W0:Y:S01]  /*4a50*/  LDSM.16.M88.4 R68, [R0+UR7+0xe00] ;  /* 0x000e00070044783b */ /* 0x000e220008000200 */
[----:B------:R-:W-:Y:S06]  /*4a60*/  BAR.SYNC.DEFER_BLOCKING 0x0 ;  /* 0x0000000000007b1d */ /* 0x000fec0000010000 */
[----:B-1----:R-:W-:Y:S04]  /*4a70*/  STL.64 [R1+0x170], R76 ;  /* 0x0001704c01007387 */ /* 0x002fe80000100a00 */
[----:B------:R-:W-:Y:S04]  /*4a80*/  STL.64 [R1+0x178], R78 ;  /* 0x0001784e01007387 */ /* 0x000fe80000100a00 */
[----:B-----5:R-:W-:Y:S04]  /*4a90*/  STL.64 [R1+0x160], R72 ;  /* 0x0001604801007387 */ /* 0x020fe80000100a00 */
[----:B------:R-:W-:Y:S04]  /*4aa0*/  STL.64 [R1+0x168], R74 ;  /* 0x0001684a01007387 */ /* 0x000fe80000100a00 */
[----:B0-----:R-:W-:Y:S04]  /*4ab0*/  STL.64 [R1+0x150], R68 ;  /* 0x0001504401007387 */ /* 0x001fe80000100a00 */
[----:B------:R-:W-:Y:S04]  /*4ac0*/  STL.64 [R1+0x158], R70 ;  /* 0x0001584601007387 */ /* 0x000fe80000100a00 */
[----:B--2---:R-:W-:Y:S04]  /*4ad0*/  STS.128 [R2+UR7], R4 ;  /* 0x0000000402007988 */ /* 0x004fe80008000c07 */
[----:B---3--:R-:W-:Y:S04]  /*4ae0*/  STS.128 [R109+UR7], R8 ;  /* 0x000000086d007988 */ /* 0x008fe80008000c07 */
[----:B------:R-:W-:Y:S04]  /*4af0*/  STS.128 [R108+UR7], R12 ;  /* 0x0000000c6c007988 */ /* 0x000fe80008000c07 */
[----:B----4-:R-:W-:Y:S04]  /*4b00*/  STS.128 [R107+UR7], R16 ;  /* 0x000000106b007988 */ /* 0x010fe80008000c07 */
[----:B------:R-:W-:Y:S04]  /*4b10*/  STS.128 [R106+UR7], R20 ;  /* 0x000000146a007988 */ /* 0x000fe80008000c07 */
[----:B------:R-:W-:Y:S04]  /*4b20*/  STS.128 [R105+UR7], R24 ;  /* 0x0000001869007988 */ /* 0x000fe80008000c07 */
[----:B------:R-:W-:Y:S04]  /*4b30*/  STS.128 [R104+UR7], R28 ;  /* 0x0000001c68007988 */ /* 0x000fe80008000c07 */
[----:B------:R-:W-:Y:S01]  /*4b40*/  STS.128 [R3+UR7], R32 ;  /* 0x0000002003007988 */ /* 0x000fe20008000c07 */
[----:B------:R-:W-:Y:S06]  /*4b50*/  BAR.SYNC.DEFER_BLOCKING 0x0 ;  /* 0x0000000000007b1d */ /* 0x000fec0000010000 */
[----:B------:R-:W0:Y:S04]  /*4b60*/  LDSM.16.M88.4 R68, [R0+UR7] ;  /* 0x000000070044783b */ /* 0x000e280008000200 */
[----:B------:R-:W1:Y:S04]  /*4b70*/  LDSM.16.M88.4 R4, [R0+UR7+0x200] ;  /* 0x000200070004783b */ /* 0x000e680008000200 */
[----:B------:R-:W2:Y:S04]  /*4b80*/  LDSM.16.M88.4 R12, [R0+UR7+0x400] ;  /* 0x00040007000c783b */ /* 0x000ea80008000200 */
[----:B------:R-:W3:Y:S04]  /*4b90*/  LDSM.16.M88.4 R8, [R0+UR7+0x600] ;  /* 0x000600070008783b */ /* 0x000ee80008000200 */
[----:B0-----:R-:W-:Y:S04]  /*4ba0*/  STL.64 [R1+0x18], R70 ;  /* 0x0000184601007387 */ /* 0x001fe80000100a00 */
[----:B-1----:R-:W-:Y:S04]  /*4bb0*/  STL.64 [R1+0x20], R4 ;  /* 0x0000200401007387 */ /* 0x002fe80000100a00 */
[----:B------:R-:W-:Y:S04]  /*4bc0*/  STL.64 [R1+0x28], R6 ;  /* 0x0000280601007387 */ /* 0x000fe80000100a00 */
[----:B------:R-:W0:Y:S04]  /*4bd0*/  LDSM.16.M88.4 R4, [R0+UR7+0x800] ;  /* 0x000800070004783b */ /* 0x000e280008000200 */
[----:B--2---:R-:W-:Y:S04]  /*4be0*/  STL.64 [R1+0x30], R12 ;  /* 0x0000300c01007387 */ /* 0x004fe80000100a00 */
[----:B------:R-:W-:Y:S04]  /*4bf0*/  STL.64 [R1+0x38], R14 ;  /* 0x0000380e01007387 */ /* 0x000fe80000100a00 */
[----:B------:R-:W1:Y:S04]  /*4c00*/  LDSM.16.M88.4 R12, [R0+UR7+0xa00] ;  /* 0x000a0007000c783b */ /* 0x000e680008000200 */
[----:B---3--:R-:W-:Y:S04]  /*4c10*/  STL.64 [R1+0x70], R8 ;  /* 0x0000700801007387 */ /* 0x008fe80000100a00 */
[----:B------:R-:W-:Y:S04]  /*4c20*/  STL.64 [R1+0x78], R10 ;  /* 0x0000780a01007387 */ /* 0x000fe80000100a00 */
[----:B------:R-:W2:Y:S04]  /*4c30*/  LDSM.16.M88.4 R8, [R0+UR7+0xc00] ;  /* 0x000c00070008783b */ /* 0x000ea80008000200 */
[----:B0-----:R-:W-:Y:S04]  /*4c40*/  STL.64 [R1+0x100], R4 ;  /* 0x0001000401007387 */ /* 0x001fe80000100a00 */
[----:B------:R-:W-:Y:S04]  /*4c50*/  STL.64 [R1+0x108], R6 ;  /* 0x0001080601007387 */ /* 0x000fe80000100a00 */
[----:B------:R-:W0:Y:S01]  /*4c60*/  LDSM.16.M88.4 R4, [R0+UR7+0xe00] ;  /* 0x000e00070004783b */ /* 0x000e220008000200 */
[----:B------:R-:W-:Y:S06]  /*4c70*/  BAR.SYNC.DEFER_BLOCKING 0x0 ;  /* 0x0000000000007b1d */ /* 0x000fec0000010000 */
[----:B-1----:R-:W-:Y:S04]  /*4c80*/  STL.64 [R1+0x60], R12 ;  /* 0x0000600c01007387 */ /* 0x002fe80000100a00 */
[----:B------:R-:W-:Y:S04]  /*4c90*/  STL.64 [R1+0x68], R14 ;  /* 0x0000680e01007387 */ /* 0x000fe80000100a00 */
[----:B--2---:R-:W-:Y:S04]  /*4ca0*/  STL.64 [R1+0x50], R8 ;  /* 0x0000500801007387 */ /* 0x004fe80000100a00 */
[----:B------:R-:W-:Y:S04]  /*4cb0*/  STS.128 [R2+UR7], R36 ;  /* 0x0000002402007988 */ /* 0x000fe80008000c07 */
[----:B------:R-:W-:Y:S04]  /*4cc0*/  STS.128 [R109+UR7], R40 ;  /* 0x000000286d007988 */ /* 0x000fe80008000c07 */
[----:B------:R-:W-:Y:S04]  /*4cd0*/  STS.128 [R108+UR7], R44 ;  /* 0x0000002c6c007988 */ /* 0x000fe80008000c07 */
[----:B------:R-:W-:Y:S04]  /*4ce0*/  STS.128 [R107+UR7], R48 ;  /* 0x000000306b007988 */ /* 0x000fe80008000c07 */
[----:B------:R-:W-:Y:S04]  /*4cf0*/  STS.128 [R106+UR7], R52 ;  /* 0x000000346a007988 */ /* 0x000fe80008000c07 */
[----:B------:R-:W-:Y:S04]  /*4d00*/  STL.64 [R1+0x58], R10 ;  /* 0x0000580a01007387 */ /* 0x000fe80000100a00 */
[----:B------:R-:W-:Y:S04]  /*4d10*/  STS.128 [R105+UR7], R56 ;  /* 0x0000003869007988 */ /* 0x000fe80008000c07 */
[----:B0-----:R-:W-:Y:S04]  /*4d20*/  STL.64 [R1+0x40], R4 ;  /* 0x0000400401007387 */ /* 0x001fe80000100a00 */
[----:B------:R-:W-:Y:S04]  /*4d30*/  STS.128 [R104+UR7], R60 ;  /* 0x0000003c68007988 */ /* 0x000fe80008000c07 */
[----:B------:R-:W-:Y:S04]  /*4d40*/  STL.64 [R1+0x48], R6 ;  /* 0x0000480601007387 */ /* 0x000fe80000100a00 */
[----:B------:R0:W-:Y:S01]  /*4d50*/  STS.128 [R3+UR7], R64 ;  /* 0x0000004003007988 */ /* 0x0001e20008000c07 */
[----:B------:R-:W-:Y:S06]  /*4d60*/  BAR.SYNC.DEFER_BLOCKING 0x0 ;  /* 0x0000000000007b1d */ /* 0x000fec0000010000 */
[----:B0-----:R-:W2:Y:S04]  /*4d70*/  LDL.LU.64 R66, [R1+0x428] ;  /* 0x0004280001427983 */ /* 0x001ea80000300a00 */
[----:B------:R-:W2:Y:S04]  /*4d80*/  LDL.LU.64 R64, [R1+0x420] ;  /* 0x0004200001407983 */ /* 0x000ea80000300a00 */
[----:B------:R-:W3:Y:S04]  /*4d90*/  LDL.LU.64 R62, [R1+0x418] ;  /* 0x00041800013e7983 */ /* 0x000ee80000300a00 */
[----:B------:R-:W3:Y:S04]  /*4da0*/  LDL.LU.64 R60, [R1+0x410] ;  /* 0x00041000013c7983 */ /* 0x000ee80000300a00 */
[----:B------:R-:W4:Y:S04]  /*4db0*/  LDL.LU.64 R58, [R1+0x408] ;  /* 0x00040800013a7983 */ /* 0x000f280000300a00 */
[----:B------:R-:W4:Y:S04]  /*4dc0*/  LDL.LU.64 R56, [R1+0x400] ;  /* 0x0004000001387983 */ /* 0x000f280000300a00 */
[----:B------:R-:W5:Y:S04]  /*4dd0*/  LDL.LU.64 R54, [R1+0x3f8] ;  /* 0x0003f80001367983 */ /* 0x000f680000300a00 */
[----:B------:R-:W5:Y:S04]  /*4de0*/  LDL.LU.64 R52, [R1+0x3f0] ;  /* 0x0003f00001347983 */ /* 0x000f680000300a00 */
[----:B------:R-:W2:Y:S04]  /*4df0*/  LDL.LU.64 R50, [R1+0x3e8] ;  /* 0x0003e80001327983 */ /* 0x000ea80000300a00 */
        /* <DEDUP_REMOVED lines=23> */
[----:B------:R-:W0:Y:S04]  /*4f70*/  LDSM.16.M88.4 R92, [R0+UR7] ;  /* 0x00000007005c783b */ /* 0x000e280008000200 */
[----:B------:R-:W1:Y:S01]  /*4f80*/  LDSM.16.M88.4 R88, [R0+UR7+0x200] ;  /* 0x000200070058783b */ /* 0x000e620008000200 */
[----:B------:R-:W-:-:S03]  /*4f90*/  IMAD.MOV.U32 R115, RZ, RZ, R68 ;  /* 0x000000ffff737224 */ /* 0x000fc600078e0044 */
[----:B------:R-:W1:Y:S01]  /*4fa0*/  LDSM.16.M88.4 R84, [R0+UR7+0x400] ;  /* 0x000400070054783b */ /* 0x000e620008000200 */
[----:B------:R-:W-:-:S03]  /*4fb0*/  IMAD.MOV.U32 R110, RZ, RZ, R69 ;  /* 0x000000ffff6e7224 */ /* 0x000fc600078e0045 */
[----:B------:R-:W1:Y:S04]  /*4fc0*/  LDSM.16.M88.4 R68, [R0+UR7+0x600] ;  /* 0x000600070044783b */ /* 0x000e680008000200 */
[----:B------:R-:W-:Y:S04]  /*4fd0*/  LDSM.16.M88.4 R80, [R0+UR7+0x800] ;  /* 0x000800070050783b */ /* 0x000fe80008000200 */
[----:B------:R-:W-:Y:S04]  /*4fe0*/  LDSM.16.M88.4 R76, [R0+UR7+0xa00] ;  /* 0x000a0007004c783b */ /* 0x000fe80008000200 */
[----:B------:R-:W-:Y:S04]  /*4ff0*/  LDSM.16.M88.4 R72, [R0+UR7+0xc00] ;  /* 0x000c00070048783b */ /* 0x000fe80008000200 */
[----:B0-----:R-:W-:Y:S04]  /*5000*/  STL [R1+0x314], R94 ;  /* 0x0003145e01007387 */ /* 0x001fe80000100800 */
[----:B------:R-:W-:Y:S04]  /*5010*/  STL [R1+0x310], R95 ;  /* 0x0003105f01007387 */ /* 0x000fe80000100800 */
[----:B-1----:R-:W-:Y:S04]  /*5020*/  STL [R1+0x320], R88 ;  /* 0x0003205801007387 */ /* 0x002fe80000100800 */
[----:B------:R-:W-:Y:S04]  /*5030*/  STL [R1+0x31c], R89 ;  /* 0x00031c5901007387 */ /* 0x000fe80000100800 */
[----:B------:R-:W-:Y:S04]  /*5040*/  STL [R1+0x318], R90 ;  /* 0x0003185a01007387 */ /* 0x000fe80000100800 */
[----:B------:R-:W-:Y:S04]  /*5050*/  STL [R1+0x308], R91 ;  /* 0x0003085b01007387 */ /* 0x000fe80000100800 */
[----:B------:R0:W-:Y:S04]  /*5060*/  STL [R1+0x32c], R85 ;  /* 0x00032c5501007387 */ /* 0x0001e80000100800 */
[----:B------:R-:W-:Y:S04]  /*5070*/  STL [R1+0x328], R86 ;  /* 0x0003285601007387 */ /* 0x000fe80000100800 */
[----:B------:R-:W-:Y:S04]  /*5080*/  STL [R1+0x324], R87 ;  /* 0x0003245701007387 */ /* 0x000fe80000100800 */
[----:B------:R-:W-:Y:S04]  /*5090*/  STL.64 [R1], R68 ;  /* 0x0000004401007387 */ /* 0x000fe80000100a00 */
[----:B------:R-:W-:Y:S04]  /*50a0*/  STL.64 [R1+0x8], R70 ;  /* 0x0000084601007387 */ /* 0x000fe80000100a00 */
[----:B------:R-:W-:Y:S01]  /*50b0*/  LDSM.16.M88.4 R68, [R0+UR7+0xe00] ;  /* 0x000e00070044783b */ /* 0x000fe20008000200 */
[----:B------:R-:W-:Y:S01]  /*50c0*/  BAR.SYNC.DEFER_BLOCKING 0x0 ;  /* 0x0000000000007b1d */ /* 0x000fe20000010000 */
[----:B0-----:R-:W-:-:S05]  /*50d0*/  IMAD.SHL.U32 R85, R121, 0x8, RZ ;  /* 0x0000000879557824 */ /* 0x001fca00078e00ff */
[----:B------:R-:W3:Y:S04]  /*50e0*/  LDL.LU R88, [R1+0x290] ;  /* 0x0002900001587983 */ /* 0x000ee80000300800 */
[----:B------:R-:W3:Y:S04]  /*50f0*/  LDL.LU R89, [R1+0x218] ;  /* 0x0002180001597983 */ /* 0x000ee80000300800 */
[----:B------:R-:W3:Y:S04]  /*5100*/  LDL.LU R90, [R1+0x198] ;  /* 0x00019800015a7983 */ /* 0x000ee80000300800 */
[----:B------:R-:W3:Y:S04]  /*5110*/  LDL.LU R94, [R1+0x118] ;  /* 0x00011800015e7983 */ /* 0x000ee80000300800 */
[----:B------:R-:W3:Y:S04]  /*5120*/  LDL.LU R95, [R1+0x18] ;  /* 0x00001800015f7983 */ /* 0x000ee80000300800 */
        /* <DEDUP_REMOVED lines=11> */
[----:B------:R-:W-:Y:S04]  /*51e0*/  LDSM.16.M88.4 R32, [R0+UR7+0x400] ;  /* 0x000400070020783b */ /* 0x000fe80008000200 */
[----:B------:R-:W-:Y:S04]  /*51f0*/  LDSM.16.M88.4 R28, [R0+UR7+0x600] ;  /* 0x00060007001c783b */ /* 0x000fe80008000200 */
[----:B------:R-:W-:Y:S04]  /*5200*/  LDSM.16.M88.4 R24, [R0+UR7+0x800] ;  /* 0x000800070018783b */ /* 0x000fe80008000200 */
[----:B------:R-:W-:Y:S04]  /*5210*/  LDSM.16.M88.4 R12, [R0+UR7+0xa00] ;  /* 0x000a0007000c783b */ /* 0x000fe80008000200 */
[----:B------:R-:W-:Y:S04]  /*5220*/  LDSM.16.M88.4 R8, [R0+UR7+0xc00] ;  /* 0x000c00070008783b */ /* 0x000fe80008000200 */
[----:B------:R-:W-:Y:S01]  /*5230*/  LDSM.16.M88.4 R4, [R0+UR7+0xe00] ;  /* 0x000e00070004783b */ /* 0x000fe20008000200 */
[----:B------:R-:W-:Y:S06]  /*5240*/  BAR.SYNC.DEFER_BLOCKING 0x0 ;  /* 0x0000000000007b1d */ /* 0x000fec0000010000 */
[----:B------:R1:W-:Y:S02]  /*5250*/  STS.128 [R2+UR7], R36 ;  /* 0x0000002402007988 */ /* 0x0003e40008000c07 */
[----:B-1----:R-:W-:-:S02]  /*5260*/  IMAD.SHL.U32 R2, R85, 0x4, RZ ;  /* 0x0000000455027824 */ /* 0x002fc400078e00ff */
[----:B------:R-:W1:Y:S01]  /*5270*/  S2R R85, SR_TID.X ;  /* 0x0000000000557919 */ /* 0x000e620000002100 */
[----:B------:R-:W-:Y:S04]  /*5280*/  STS.128 [R109+UR7], R40 ;  /* 0x000000286d007988 */ /* 0x000fe80008000c07 */
[----:B------:R-:W-:Y:S04]  /*5290*/  STS.128 [R108+UR7], R44 ;  /* 0x0000002c6c007988 */ /* 0x000fe80008000c07 */
[----:B------:R-:W-:Y:S04]  /*52a0*/  STS.128 [R107+UR7], R48 ;  /* 0x000000306b007988 */ /* 0x000fe80008000c07 */
[----:B-----5:R2:W-:Y:S04]  /*52b0*/  STS.128 [R106+UR7], R52 ;  /* 0x000000346a007988 */ /* 0x0205e80008000c07 */
[----:B----4-:R-:W-:Y:S04]  /*52c0*/  STS.128 [R105+UR7], R56 ;  /* 0x0000003869007988 */ /* 0x010fe80008000c07 */
[----:B---3--:R-:W-:Y:S04]  /*52d0*/  STS.128 [R104+UR7], R60 ;  /* 0x0000003c68007988 */ /* 0x008fe80008000c07 */
[----:B------:R3:W-:Y:S01]  /*52e0*/  STS.128 [R3+UR7], R64 ;  /* 0x0000004003007988 */ /* 0x0007e20008000c07 */
[----:B-1----:R-:W-:Y:S01]  /*52f0*/  SHF.R.U32.HI R85, RZ, 0x5, R85 ;  /* 0x00000005ff557819 */ /* 0x002fe20000011655 */
[----:B------:R-:W-:Y:S03]  /*5300*/  BAR.SYNC.DEFER_BLOCKING 0x0 ;  /* 0x0000000000007b1d */ /* 0x000fe60000010000 */
[----:B------:R-:W-:Y:S01]  /*5310*/  SGXT.U32 R85, R85, 0x3 ;  /* 0x000000035555781a */ /* 0x000fe20000000000 */
[----:B--2---:R-:W-:-:S03]  /*5320*/  IMAD.SHL.U32 R106, R120, 0x4, RZ ;  /* 0x00000004786a7824 */ /* 0x004fc600078e00ff */
[----:B------:R-:W-:Y:S02]  /*5330*/  LOP3.LUT R85, R85, 0x8, RZ, 0xfc, !PT ;  /* 0x0000000855557812 */ /* 0x000fe400078efcff */
[----:B------:R-:W-:-:S03]  /*5340*/  IADD3 R2, P0, P2, R106, UR26, R2 ;  /* 0x0000001a6a027c10 */ /* 0x000fc6000fa1e002 */
[----:B------:R-:W-:Y:S01]  /*5350*/  IMAD.SHL.U32 R85, R85, 0x100, RZ ;  /* 0x0000010055557824 */ /* 0x000fe200078e00ff */
[----:B---3--:R-:W-:Y:S01]  /*5360*/  IADD3.X R3, PT, PT, RZ, UR27, RZ, P0, P2 ;  /* 0x0000001bff037c10 */ /* 0x008fe200087e44ff */
[----:B------:R-:W1:Y:S01]  /*5370*/  S2R R19, SR_TID.X ;  /* 0x0000000000137919 */ /* 0x000e620000002100 */
[----:B------:R-:W2:Y:S02]  /*5380*/  LDCU.64 UR26, c[0x0][0x390] ;  /* 0x00007200ff1a77ac */ /* 0x000ea40008000a00 */
[----:B------:R-:W-:-:S04]  /*5390*/  LEA R16, P0, R85, UR4, 0x2 ;  /* 0x0000000455107c11 */ /* 0x000fc8000f8010ff */
[----:B------:R-:W-:Y:S01]  /*53a0*/  LEA.HI.X R17, R85, UR5, RZ, 0x2, P0 ;  /* 0x0000000555117c11 */ /* 0x000fe200080f14ff */
[----:B------:R-:W3:Y:S01]  /*53b0*/  S2R R23, SR_TID.X ;  /* 0x0000000000177919 */ /* 0x000ee20000002100 */
[----:B------:R-:W4:Y:S01]  /*53c0*/  S2R R85, SR_TID.X ;  /* 0x0000000000557919 */ /* 0x000f220000002100 */
[----:B------:R-:W5:Y:S01]  /*53d0*/  LDSM.16.M88.4 R48, [R0+UR7] ;  /* 0x000000070030783b */ /* 0x000f620008000200 */
[----:B------:R-:W-:Y:S01]  /*53e0*/  IADD3 R16, P0, PT, R106, R16, RZ ;  /* 0x000000106a107210 */ /* 0x000fe20007f1e0ff */
[----:B------:R-:W0:Y:S02]  /*53f0*/  LDCU.64 UR4, c[0x0][0x390] ;  /* 0x00007200ff0477ac */ /* 0x000e240008000a00 */
[----:B------:R-:W-:Y:S02]  /*5400*/  STG.E desc[UR12][R2.64], R119 ;  /* 0x0000007702007986 */ /* 0x000fe4000c10190c */
[----:B------:R-:W-:Y:S02]  /*5410*/  IMAD.X R17, RZ, RZ, R17, P0 ;  /* 0x000000ffff117224 */ /* 0x000fe400000e0611 */
[----:B------:R-:W-:Y:S01]  /*5420*/  STG.E desc[UR12][R2.64+0x80], R118 ;  /* 0x0000807602007986 */ /* 0x000fe2000c10190c */
[----:B-1----:R-:W-:-:S02]  /*5430*/  SHF.R.U32.HI R20, RZ, 0x5, R19 ;  /* 0x00000005ff147819 */ /* 0x002fc40000011613 */
[----:B----4-:R-:W-:-:S04]  /*5440*/  SHF.R.U32.HI R18, RZ, 0x5, R85 ;  /* 0x00000005ff127819 */ /* 0x010fc80000011655 */
[----:B------:R-:W-:Y:S02]  /*5450*/  SGXT.U32 R18, R18, 0x3 ;  /* 0x000000031212781a */ /* 0x000fe40000000000 */
[----:B------:R-:W-:Y:S02]  /*5460*/  SGXT.U32 R20, R20, 0x3 ;  /* 0x000000031414781a */ /* 0x000fe40000000000 */
[----:B------:R-:W-:Y:S01]  /*5470*/  LOP3.LUT R18, R18, 0x40, RZ, 0xfc, !PT ;  /* 0x0000004012127812 */ /* 0x000fe200078efcff */
[----:B------:R-:W-:Y:S01]  /*5480*/  STG.E desc[UR12][R2.64+0x100], R117 ;  /* 0x0001007502007986 */ /* 0x000fe2000c10190c */
[----:B------:R-:W-:-:S03]  /*5490*/  LOP3.LUT R20, R20, 0x48, RZ, 0xfc, !PT ;  /* 0x0000004814147812 */ /* 0x000fc600078efcff */
[----:B------:R-:W-:Y:S01]  /*54a0*/  STG.E desc[UR12][R2.64+0x180], R116 ;  /* 0x0001807402007986 */ /* 0x000fe2000c10190c */
[----:B------:R-:W-:-:S03]  /*54b0*/  LEA R108, P0, R18, UR22, 0xa ;  /* 0x00000016126c7c11 */ /* 0x000fc6000f8050ff */
[----:B------:R-:W-:Y:S04]  /*54c0*/  STG.E desc[UR12][R2.64+0x200], R115 ;  /* 0x0002007302007986 */ /* 0x000fe8000c10190c */
[----:B------:R-:W-:Y:S04]  /*54d0*/  STG.E desc[UR12][R2.64+0x280], R92 ;  /* 0x0002805c02007986 */ /* 0x000fe8000c10190c */
[----:B0-----:R-:W-:Y:S04]  /*54e0*/  STG.E desc[UR12][R2.64+0x300], R100 ;  /* 0x0003006402007986 */ /* 0x001fe8000c10190c */
[----:B-----5:R0:W-:Y:S04]  /*54f0*/  STG.E desc[UR12][R2.64+0x380], R48 ;  /* 0x0003803002007986 */ /* 0x0201e8000c10190c */
[----:B------:R1:W-:Y:S01]  /*5500*/  STG.E desc[UR12][R16.64], R114 ;  /* 0x0000007210007986 */ /* 0x0003e2000c10190c */
[----:B0-----:R-:W-:-:S02]  /*5510*/  IMAD.SHL.U32 R2, R18, 0x100, RZ ;  /* 0x0000010012027824 */ /* 0x001fc400078e00ff */
[----:B------:R-:W-:-:S03]  /*5520*/  IMAD.SHL.U32 R3, R20, 0x100, RZ ;  /* 0x0000010014037824 */ /* 0x000fc600078e00ff */
[----:B------:R-:W-:Y:S01]  /*5530*/  LEA.HI.X R2, R2, UR23, RZ, 0x2, P0 ;  /* 0x0000001702027c11 */ /* 0x000fe200080f14ff */
[----:B------:R-:W0:Y:S01]  /*5540*/  S2R R39, SR_TID.X ;  /* 0x0000000000277919 */ /* 0x000e220000002100 */
[----:B-1----:R-:W-:Y:S01]  /*5550*/  LEA R114, P0, R20, UR24, 0xa ;  /* 0x0000001814727c11 */ /* 0x002fe2000f8050ff */
[----:B------:R-:W1:Y:S01]  /*5560*/  LDCU.64 UR22, c[0x0][0x390] ;  /* 0x00007200ff1677ac */ /* 0x000e620008000a00 */
[----:B------:R-:W4:Y:S01]  /*5570*/  S2R R20, SR_TID.X ;  /* 0x0000000000147919 */ /* 0x000f220000002100 */
[--C-:B------:R-:W-:Y:S02]  /*5580*/  SHF.R.U32.HI R18, RZ, 0x5, R19.reuse ;  /* 0x00000005ff127819 */ /* 0x100fe40000011613 */
[----:B------:R-:W-:-:S04]  /*5590*/  SHF.R.U32.HI R19, RZ, 0x5, R19 ;  /* 0x00000005ff137819 */ /* 0x000fc80000011613 */
[----:B------:R-:W-:-:S04]  /*55a0*/  SGXT.U32 R19, R19, 0x3 ;  /* 0x000000031313781a */ /* 0x000fc80000000000 */
[----:B------:R-:W-:Y:S01]  /*55b0*/  LOP3.LUT R19, R19, 0x50, RZ, 0xfc, !PT ;  /* 0x0000005013137812 */ /* 0x000fe200078efcff */
[----:B------:R-:W-:Y:S01]  /*55c0*/  STG.E desc[UR12][R16.64+0x80], R113 ;  /* 0x0000807110007986 */ /* 0x000fe2000c10190c */
[----:B------:R-:W-:-:S03]  /*55d0*/  SGXT.U32 R18, R18, 0x3 ;  /* 0x000000031212781a */ /* 0x000fc60000000000 */
[----:B------:R2:W-:Y:S04]  /*55e0*/  STG.E desc[UR12][R16.64+0x100], R112 ;  /* 0x0001007010007986 */ /* 0x0005e8000c10190c */
[----:B------:R-:W-:Y:S04]  /*55f0*/  STG.E desc[UR12][R16.64+0x180], R111 ;  /* 0x0001806f10007986 */ /* 0x000fe8000c10190c */
[----:B------:R-:W-:Y:S04]  /*5600*/  STG.E desc[UR12][R16.64+0x200], R110 ;  /* 0x0002006e10007986 */ /* 0x000fe8000c10190c */
[----:B------:R-:W-:Y:S01]  /*5610*/  STG.E desc[UR12][R16.64+0x280], R93 ;  /* 0x0002805d10007986 */ /* 0x000fe2000c10190c */
[----:B--2---:R-:W-:-:S03]  /*5620*/  LEA R112, P2, R19, UR26, 0xa ;  /* 0x0000001a13707c11 */ /* 0x004fc6000f8450ff */
[----:B------:R-:W-:Y:S01]  /*5630*/  STG.E desc[UR12][R16.64+0x300], R101 ;  /* 0x0003006510007986 */ /* 0x000fe2000c10190c */
[----:B----4-:R-:W-:-:S03]  /*5640*/  SHF.R.U32.HI R21, RZ, 0x5, R20 ;  /* 0x00000005ff157819 */ /* 0x010fc60000011614 */
[----:B------:R2:W-:Y:S01]  /*5650*/  STG.E desc[UR12][R16.64+0x380], R49 ;  /* 0x0003803110007986 */ /* 0x0005e2000c10190c */
[----:B------:R-:W-:Y:S02]  /*5660*/  LOP3.LUT R18, R18, 0x58, RZ, 0xfc, !PT ;  /* 0x0000005812127812 */ /* 0x000fe400078efcff */
[----:B------:R-:W-:Y:S01]  /*5670*/  SGXT.U32 R21, R21, 0x3 ;  /* 0x000000031515781a */ /* 0x000fe20000000000 */
[----:B------:R-:W4:Y:S01]  /*5680*/  S2R R41, SR_TID.X ;  /* 0x0000000000297919 */ /* 0x000f220000002100 */
[----:B---3--:R-:W-:Y:S01]  /*5690*/  SHF.R.U32.HI R22, RZ, 0x5, R23 ;  /* 0x00000005ff167819 */ /* 0x008fe20000011617 */
[----:B--2---:R-:W-:Y:S01]  /*56a0*/  IMAD.SHL.U32 R16, R19, 0x100, RZ ;  /* 0x0000010013107824 */ /* 0x004fe200078e00ff */
[--C-:B------:R-:W-:Y:S02]  /*56b0*/  SHF.R.U32.HI R19, RZ, 0x5, R20.reuse ;  /* 0x00000005ff137819 */ /* 0x100fe40000011614 */
[----:B------:R-:W-:Y:S02]  /*56c0*/  SHF.R.U32.HI R20, RZ, 0x5, R20 ;  /* 0x00000005ff147819 */ /* 0x000fe40000011614 */
[----:B------:R-:W-:-:S02]  /*56d0*/  SGXT.U32 R19, R19, 0x3 ;  /* 0x000000031313781a */ /* 0x000fc40000000000 */
[----:B------:R-:W-:Y:S02]  /*56e0*/  SGXT.U32 R20, R20, 0x3 ;  /* 0x000000031414781a */ /* 0x000fe40000000000 */
[--C-:B------:R-:W-:Y:S02]  /*56f0*/  SHF.R.U32.HI R36, RZ, 0x5, R23.reuse ;  /* 0x00000005ff247819 */ /* 0x100fe40000011617 */
[----:B------:R-:W-:Y:S02]  /*5700*/  SHF.R.U32.HI R23, RZ, 0x5, R23 ;  /* 0x00000005ff177819 */ /* 0x000fe40000011617 */
[----:B------:R-:W-:Y:S01]  /*5710*/  LOP3.LUT R19, R19, 0x60, RZ, 0xfc, !PT ;  /* 0x0000006013137812 */ /* 0x000fe200078efcff */
[----:B------:R-:W-:Y:S01]  /*5720*/  IMAD.SHL.U32 R17, R18, 0x100, RZ ;  /* 0x0000010012117824 */ /* 0x000fe200078e00ff */
[----:B------:R-:W-:Y:S02]  /*5730*/  LOP3.LUT R20, R20, 0x68, RZ, 0xfc, !PT ;  /* 0x0000006814147812 */ /* 0x000fe400078efcff */
[----:B------:R-:W-:-:S02]  /*5740*/  LOP3.LUT R21, R21, 0x70, RZ, 0xfc, !PT ;  /* 0x0000007015157812 */ /* 0x000fc400078efcff */
[----:B------:R-:W-:Y:S02]  /*5750*/  SGXT.U32 R22, R22, 0x3 ;  /* 0x000000031616781a */ /* 0x000fe40000000000 */
[----:B------:R-:W-:Y:S02]  /*5760*/  LEA R110, P3, R18, UR28, 0xa ;  /* 0x0000001c126e7c11 */ /* 0x000fe4000f8650ff */
[----:B------:R-:W-:Y:S01]  /*5770*/  SGXT.U32 R23, R23, 0x3 ;  /* 0x000000031717781a */ /* 0x000fe20000000000 */
[----:B------:R-:W-:Y:S01]  /*5780*/  IMAD.SHL.U32 R18, R19, 0x100, RZ ;  /* 0x0000010013127824 */ /* 0x000fe200078e00ff */
[----:B------:R-:W-:Y:S01]  /*5790*/  LEA.HI.X R3, R3, UR25, RZ, 0x2, P0 ;  /* 0x0000001903037c11 */ /* 0x000fe200080f14ff */
[----:B------:R-:W2:Y:S01]  /*57a0*/  S2R R45, SR_TID.X ;  /* 0x00000000002d7919 */ /* 0x000ea20000002100 */
[----:B------:R-:W-:Y:S01]  /*57b0*/  SGXT.U32 R36, R36, 0x3 ;  /* 0x000000032424781a */ /* 0x000fe20000000000 */
[----:B------:R-:W3:Y:S01]  /*57c0*/  LDCU.64 UR24, c[0x0][0x390] ;  /* 0x00007200ff1877ac */ /* 0x000ee20008000a00 */
[----:B------:R-:W-:-:S02]  /*57d0*/  LEA.HI.X R16, R16, UR27, RZ, 0x2, P2 ;  /* 0x0000001b10107c11 */ /* 0x000fc400090f14ff */
[----:B------:R-:W-:Y:S01]  /*57e0*/  LEA R46, P0, R19, UR30, 0xa ;  /* 0x0000001e132e7c11 */ /* 0x000fe2000f8050ff */
[C---:B------:R-:W-:Y:S01]  /*57f0*/  IMAD.SHL.U32 R19, R20.reuse, 0x100, RZ ;  /* 0x0000010014137824 */ /* 0x040fe200078e00ff */
[----:B------:R-:W-:Y:S01]  /*5800*/  LEA R66, P2, R20, UR4, 0xa ;  /* 0x0000000414427c11 */ /* 0x000fe2000f8450ff */
[----:B------:R-:W-:Y:S01]  /*5810*/  IMAD.SHL.U32 R20, R21, 0x100, RZ ;  /* 0x0000010015147824 */ /* 0x000fe200078e00ff */
[----:B------:R-:W-:Y:S01]  /*5820*/  LOP3.LUT R22, R22, 0x78, RZ, 0xfc, !PT ;  /* 0x0000007816167812 */ /* 0x000fe200078efcff */
[----:B------:R-:W5:Y:S01]  /*5830*/  LDCU.64 UR26, c[0x0][0x390] ;  /* 0x00007200ff1a77ac */ /* 0x000f620008000a00 */
[----:B------:R-:W-:Y:S02]  /*5840*/  LEA.HI.X R17, R17, UR29, RZ, 0x2, P3 ;  /* 0x0000001d11117c11 */ /* 0x000fe400098f14ff */
[----:B------:R-:W-:Y:S01]  /*5850*/  LOP3.LUT R23, R23, 0x80, RZ, 0xfc, !PT ;  /* 0x0000008017177812 */ /* 0x000fe200078efcff */
[----:B------:R-:W1:Y:S01]  /*5860*/  LDCU.64 UR28, c[0x0][0x390] ;  /* 0x00007200ff1c77ac */ /* 0x000e620008000a00 */
[----:B------:R-:W-:-:S02]  /*5870*/  LEA R64, P3, R21, UR32, 0xa ;  /* 0x0000002015407c11 */ /* 0x000fc4000f8650ff */
[----:B------:R-:W-:Y:S01]  /*5880*/  LOP3.LUT R36, R36, 0x88, RZ, 0xfc, !PT ;  /* 0x0000008824247812 */ /* 0x000fe200078efcff */
[----:B------:R-:W-:Y:S01]  /*5890*/  IMAD.SHL.U32 R21, R22, 0x100, RZ ;  /* 0x0000010016157824 */ /* 0x000fe200078e00ff */
[----:B------:R-:W-:Y:S01]  /*58a0*/  LEA.HI.X R18, R18, UR31, RZ, 0x2, P0 ;  /* 0x0000001f12127c11 */ /* 0x000fe200080f14ff */
[----:B------:R-:W1:Y:S01]  /*58b0*/  LDCU.64 UR30, c[0x0][0x390] ;  /* 0x00007200ff1e77ac */ /* 0x000e620008000a00 */
[----:B------:R-:W-:Y:S02]  /*58c0*/  LEA.HI.X R19, R19, UR5, RZ, 0x2, P2 ;  /* 0x0000000513137c11 */ /* 0x000fe400090f14ff */
[----:B------:R-:W-:Y:S01]  /*58d0*/  LEA R58, P0, R22, UR34, 0xa ;  /* 0x00000022163a7c11 */ /* 0x000fe2000f8050ff */
[C---:B------:R-:W-:Y:S01]  /*58e0*/  IMAD.SHL.U32 R22, R23.reuse, 0x100, RZ ;  /* 0x0000010017167824 */ /* 0x040fe200078e00ff */
[----:B------:R-:W-:Y:S01]  /*58f0*/  LEA.HI.X R20, R20, UR33, RZ, 0x2, P3 ;  /* 0x0000002114147c11 */ /* 0x000fe200098f14ff */
[----:B------:R-:W1:Y:S01]  /*5900*/  LDCU.64 UR4, c[0x0][0x390] ;  /* 0x00007200ff0477ac */ /* 0x000e620008000a00 */
[----:B------:R-:W-:Y:S01]  /*5910*/  LEA R38, P2, R23, UR36, 0xa ;  /* 0x0000002417267c11 */ /* 0x000fe2000f8450ff */
[C---:B------:R-:W-:Y:S01]  /*5920*/  IMAD.SHL.U32 R23, R36.reuse, 0x100, RZ ;  /* 0x0000010024177824 */ /* 0x040fe200078e00ff */
[----:B------:R-:W-:Y:S01]  /*5930*/  LEA R56, P3, R36, UR38, 0xa ;  /* 0x0000002624387c11 */ /* 0x000fe2000f8650ff */
[----:B------:R-:W1:Y:S01]  /*5940*/  LDCU.64 UR32, c[0x0][0x390] ;  /* 0x00007200ff2077ac */ /* 0x000e620008000a00 */
[----:B0-----:R-:W-:-:S02]  /*5950*/  SHF.R.U32.HI R40, RZ, 0x5, R39 ;  /* 0x00000005ff287819 */ /* 0x001fc40000011627 */
[--C-:B------:R-:W-:Y:S02]  /*5960*/  SHF.R.U32.HI R36, RZ, 0x5, R39.reuse ;  /* 0x00000005ff247819 */ /* 0x100fe40000011627 */
[----:B------:R-:W-:Y:S02]  /*5970*/  SHF.R.U32.HI R39, RZ, 0x5, R39 ;  /* 0x00000005ff277819 */ /* 0x000fe40000011627 */
[----:B------:R-:W-:Y:S02]  /*5980*/  SGXT.U32 R40, R40, 0x3 ;  /* 0x000000032828781a */ /* 0x000fe40000000000 */
[----:B------:R-:W-:Y:S02]  /*5990*/  SGXT.U32 R39, R39, 0x3 ;  /* 0x000000032727781a */ /* 0x000fe40000000000 */
[----:B------:R-:W-:Y:S02]  /*59a0*/  LOP3.LUT R40, R40, 0x90, RZ, 0xfc, !PT ;  /* 0x0000009028287812 */ /* 0x000fe400078efcff */
[----:B------:R-:W-:-:S02]  /*59b0*/  LOP3.LUT R39, R39, 0x98, RZ, 0xfc, !PT ;  /* 0x0000009827277812 */ /* 0x000fc400078efcff */
[----:B------:R-:W-:Y:S01]  /*59c0*/  LEA.HI.X R21, R21, UR35, RZ, 0x2, P0 ;  /* 0x0000002315157c11 */ /* 0x000fe200080f14ff */
[----:B------:R-:W-:Y:S01]  /*59d0*/  IMAD.SHL.U32 R37, R40, 0x100, RZ ;  /* 0x0000010028257824 */ /* 0x000fe200078e00ff */
[----:B------:R-:W-:Y:S01]  /*59e0*/  LEA.HI.X R22, R22, UR37, RZ, 0x2, P2 ;  /* 0x0000002516167c11 */ /* 0x000fe200090f14ff */
[----:B------:R-:W0:Y:S01]  /*59f0*/  LDCU.64 UR34, c[0x0][0x390] ;  /* 0x00007200ff2277ac */ /* 0x000e220008000a00 */
[----:B------:R-:W-:Y:S02]  /*5a00*/  SGXT.U32 R36, R36, 0x3 ;  /* 0x000000032424781a */ /* 0x000fe40000000000 */
[----:B------:R-:W-:Y:S01]  /*5a10*/  LEA R48, P0, R40, UR40, 0xa ;  /* 0x0000002828307c11 */ /* 0x000fe2000f8050ff */
[C---:B------:R-:W-:Y:S01]  /*5a20*/  IMAD.SHL.U32 R40, R39.reuse, 0x100, RZ ;  /* 0x0000010027287824 */ /* 0x040fe200078e00ff */
[----:B-1----:R-:W-:Y:S02]  /*5a30*/  LEA R44, P2, R39, UR22, 0xa ;  /* 0x00000016272c7c11 */ /* 0x002fe4000f8450ff */
[----:B----4-:R-:W-:-:S02]  /*5a40*/  SHF.R.U32.HI R39, RZ, 0x5, R41 ;  /* 0x00000005ff277819 */ /* 0x010fc40000011629 */
[----:B------:R-:W-:Y:S02]  /*5a50*/  LOP3.LUT R36, R36, 0xa0, RZ, 0xfc, !PT ;  /* 0x000000a024247812 */ /* 0x000fe400078efcff */
[----:B------:R-:W-:Y:S02]  /*5a60*/  SGXT.U32 R39, R39, 0x3 ;  /* 0x000000032727781a */ /* 0x000fe40000000000 */
[----:B------:R-:W-:Y:S01]  /*5a70*/  LEA.HI.X R23, R23, UR39, RZ, 0x2, P3 ;  /* 0x0000002717177c11 */ /* 0x000fe200098f14ff */
[C---:B------:R-:W-:Y:S01]  /*5a80*/  IMAD.SHL.U32 R43, R36.reuse, 0x100, RZ ;  /* 0x00000100242b7824 */ /* 0x040fe200078e00ff */
[----:B------:R-:W-:Y:S02]  /*5a90*/  LEA R36, P3, R36, UR42, 0xa ;  /* 0x0000002a24247c11 */ /* 0x000fe4000f8650ff */
[----:B------:R-:W-:Y:S02]  /*5aa0*/  LOP3.LUT R39, R39, 0xb8, RZ, 0xfc, !PT ;  /* 0x000000b827277812 */ /* 0x000fe400078efcff */
[----:B------:R-:W-:-:S02]  /*5ab0*/  LEA.HI.X R43, R43, UR43, RZ, 0x2, P3 ;  /* 0x0000002b2b2b7c11 */ /* 0x000fc400098f14ff */
[C---:B------:R-:W-:Y:S01]  /*5ac0*/  LEA R52, P3, R39.reuse, UR4, 0xa ;  /* 0x0000000427347c11 */ /* 0x040fe2000f8650ff */
[----:B------:R-:W-:Y:S01]  /*5ad0*/  IMAD.SHL.U32 R61, R39, 0x100, RZ ;  /* 0x00000100273d7824 */ /* 0x000fe200078e00ff */
[----:B--2---:R-:W-:-:S04]  /*5ae0*/  SHF.R.U32.HI R39, RZ, 0x5, R45 ;  /* 0x00000005ff277819 */ /* 0x004fc8000001162d */
[----:B------:R-:W-:-:S04]  /*5af0*/  SGXT.U32 R39, R39, 0x3 ;  /* 0x000000032727781a */ /* 0x000fc80000000000 */
[----:B------:R-:W-:Y:S02]  /*5b00*/  LOP3.LUT R39, R39, 0xd0, RZ, 0xfc, !PT ;  /* 0x000000d027277812 */ /* 0x000fe400078efcff */
[----:B------:R-:W-:Y:S01]  /*5b10*/  LEA.HI.X R61, R61, UR5, RZ, 0x2, P3 ;  /* 0x000000053d3d7c11 */ /* 0x000fe200098f14ff */
[----:B------:R-:W1:Y:S01]  /*5b20*/  LDCU.64 UR4, c[0x0][0x390] ;  /* 0x00007200ff0477ac */ /* 0x000e620008000a00 */
[C---:B------:R-:W-:Y:S01]  /*5b30*/  LEA R62, P3, R39.reuse, UR32, 0xa ;  /* 0x00000020273e7c11 */ /* 0x040fe2000f8650ff */
[----:B------:R-:W-:Y:S02]  /*5b40*/  IMAD.SHL.U32 R101, R39, 0x100, RZ ;  /* 0x0000010027657824 */ /* 0x000fe400078e00ff */
[----:B------:R-:W2:Y:S01]  /*5b50*/  S2R R39, SR_TID.X ;  /* 0x0000000000277919 */ /* 0x000ea20000002100 */
[--C-:B------:R-:W-:Y:S02]  /*5b60*/  SHF.R.U32.HI R42, RZ, 0x5, R41.reuse ;  /* 0x00000005ff2a7819 */ /* 0x100fe40000011629 */
[----:B------:R-:W-:-:S02]  /*5b70*/  SHF.R.U32.HI R41, RZ, 0x5, R41 ;  /* 0x00000005ff297819 */ /* 0x000fc40000011629 */
[--C-:B------:R-:W-:Y:S02]  /*5b80*/  SHF.R.U32.HI R47, RZ, 0x5, R45.reuse ;  /* 0x00000005ff2f7819 */ /* 0x100fe4000001162d */
[----:B------:R-:W-:Y:S02]  /*5b90*/  SGXT.U32 R41, R41, 0x3 ;  /* 0x000000032929781a */ /* 0x000fe40000000000 */
[----:B------:R-:W-:Y:S02]  /*5ba0*/  SGXT.U32 R42, R42, 0x3 ;  /* 0x000000032a2a781a */ /* 0x000fe40000000000 */
[----:B------:R-:W-:Y:S02]  /*5bb0*/  SHF.R.U32.HI R45, RZ, 0x5, R45 ;  /* 0x00000005ff2d7819 */ /* 0x000fe4000001162d */
[----:B------:R-:W-:Y:S02]  /*5bc0*/  LOP3.LUT R41, R41, 0xb0, RZ, 0xfc, !PT ;  /* 0x000000b029297812 */ /* 0x000fe400078efcff */
[----:B------:R-:W-:-:S02]  /*5bd0*/  LOP3.LUT R42, R42, 0xa8, RZ, 0xfc, !PT ;  /* 0x000000a82a2a7812 */ /* 0x000fc400078efcff */
[----:B------:R-:W-:Y:S01]  /*5be0*/  SGXT.U32 R45, R45, 0x3 ;  /* 0x000000032d2d781a */ /* 0x000fe20000000000 */
[----:B------:R-:W-:Y:S01]  /*5bf0*/  IMAD.SHL.U32 R55, R41, 0x100, RZ ;  /* 0x0000010029377824 */ /* 0x000fe200078e00ff */
[----:B------:R-:W-:Y:S02]  /*5c00*/  SGXT.U32 R47, R47, 0x3 ;  /* 0x000000032f2f781a */ /* 0x000fe40000000000 */
[----:B------:R-:W-:Y:S01]  /*5c10*/  LEA.HI.X R40, R40, UR23, RZ, 0x2, P2 ;  /* 0x0000001728287c11 */ /* 0x000fe200090f14ff */
[----:B------:R-:W4:Y:S01]  /*5c20*/  LDCU.64 UR22, c[0x0][0x390] ;  /* 0x00007200ff1677ac */ /* 0x000f220008000a00 */
[----:B-----5:R-:W-:Y:S01]  /*5c30*/  LEA R41, P2, R41, UR26, 0xa ;  /* 0x0000001a29297c11 */ /* 0x020fe2000f8450ff */
[----:B------:R-:W-:Y:S01]  /*5c40*/  IMAD.SHL.U32 R53, R42, 0x100, RZ ;  /* 0x000001002a357824 */ /* 0x000fe200078e00ff */
[----:B------:R-:W-:Y:S02]  /*5c50*/  LOP3.LUT R45, R45, 0xc8, RZ, 0xfc, !PT ;  /* 0x000000c82d2d7812 */ /* 0x000fe400078efcff */
[----:B------:R-:W-:-:S02]  /*5c60*/  LEA.HI.X R37, R37, UR41, RZ, 0x2, P0 ;  /* 0x0000002925257c11 */ /* 0x000fc400080f14ff */
[----:B---3--:R-:W-:Y:S02]  /*5c70*/  LEA R42, P0, R42, UR24, 0xa ;  /* 0x000000182a2a7c11 */ /* 0x008fe4000f8050ff */
[----:B------:R-:W-:Y:S01]  /*5c80*/  LOP3.LUT R47, R47, 0xc0, RZ, 0xfc, !PT ;  /* 0x000000c02f2f7812 */ /* 0x000fe200078efcff */
[----:B------:R-:W-:Y:S01]  /*5c90*/  IMAD.SHL.U32 R100, R45, 0x100, RZ ;  /* 0x000001002d647824 */ /* 0x000fe200078e00ff */
[----:B------:R-:W-:Y:S01]  /*5ca0*/  LEA.HI.X R55, R55, UR27, RZ, 0x2, P2 ;  /* 0x0000001b37377c11 */ /* 0x000fe200090f14ff */
[----:B------:R-:W3:Y:S01]  /*5cb0*/  LDCU.64 UR26, c[0x0][0x390] ;  /* 0x00007200ff1a77ac */ /* 0x000ee20008000a00 */
[----:B------:R-:W-:Y:S01]  /*5cc0*/  LEA R60, P2, R45, UR30, 0xa ;  /* 0x0000001e2d3c7c11 */ /* 0x000fe2000f8450ff */
[----:B------:R-:W-:Y:S01]  /*5cd0*/  IMAD.SHL.U32 R63, R47, 0x100, RZ ;  /* 0x000001002f3f7824 */ /* 0x000fe200078e00ff */
[----:B------:R-:W-:Y:S01]  /*5ce0*/  LEA.HI.X R53, R53, UR25, RZ, 0x2, P0 ;  /* 0x0000001935357c11 */ /* 0x000fe200080f14ff */
[----:B------:R-:W5:Y:S01]  /*5cf0*/  LDCU.64 UR24, c[0x0][0x390] ;  /* 0x00007200ff1877ac */ /* 0x000f620008000a00 */
[----:B--2---:R-:W-:-:S02]  /*5d00*/  SHF.R.U32.HI R45, RZ, 0x5, R39 ;  /* 0x00000005ff2d7819 */ /* 0x004fc40000011627 */
[----:B------:R-:W-:Y:S02]  /*5d10*/  LEA R54, P0, R47, UR28, 0xa ;  /* 0x0000001c2f367c11 */ /* 0x000fe4000f8050ff */
[----:B------:R-:W-:Y:S02]  /*5d20*/  SHF.R.U32.HI R47, RZ, 0x5, R39 ;  /* 0x00000005ff2f7819 */ /* 0x000fe40000011627 */
[----:B------:R-:W-:Y:S02]  /*5d30*/  SGXT.U32 R45, R45, 0x3 ;  /* 0x000000032d2d781a */ /* 0x000fe40000000000 */
[----:B------:R-:W-:Y:S02]  /*5d40*/  SGXT.U32 R47, R47, 0x3 ;  /* 0x000000032f2f781a */ /* 0x000fe40000000000 */
[----:B------:R-:W-:Y:S02]  /*5d50*/  LOP3.LUT R45, R45, 0xd8, RZ, 0xfc, !PT ;  /* 0x000000d82d2d7812 */ /* 0x000fe400078efcff */
[----:B------:R-:W-:-:S02]  /*5d60*/  LOP3.LUT R47, R47, 0xe0, RZ, 0xfc, !PT ;  /* 0x000000e02f2f7812 */ /* 0x000fc400078efcff */
[----:B------:R-:W-:Y:S01]  /*5d70*/  LEA.HI.X R101, R101, UR33, RZ, 0x2, P3 ;  /* 0x0000002165657c11 */ /* 0x000fe200098f14ff */
[C---:B------:R-:W-:Y:S01]  /*5d80*/  IMAD.SHL.U32 R104, R45.reuse, 0x100, RZ ;  /* 0x000001002d687824 */ /* 0x040fe200078e00ff */
[----:B----4-:R-:W-:Y:S02]  /*5d90*/  LEA R92, P3, R45, UR22, 0xa ;  /* 0x000000162d5c7c11 */ /* 0x010fe4000f8650ff */
[--C-:B------:R-:W-:Y:S02]  /*5da0*/  SHF.R.U32.HI R45, RZ, 0x5, R39.reuse ;  /* 0x00000005ff2d7819 */ /* 0x100fe40000011627 */
[----:B------:R-:W-:Y:S01]  /*5db0*/  SHF.R.U32.HI R49, RZ, 0x5, R39 ;  /* 0x00000005ff317819 */ /* 0x000fe20000011627 */
[C---:B------:R-:W-:Y:S01]  /*5dc0*/  IMAD.SHL.U32 R39, R47.reuse, 0x100, RZ ;  /* 0x000001002f277824 */ /* 0x040fe200078e00ff */
[----:B0-----:R-:W-:Y:S02]  /*5dd0*/  LEA R121, P4, R47, UR34, 0xa ;  /* 0x000000222f797c11 */ /* 0x001fe4000f8850ff */
[----:B------:R-:W0:Y:S01]  /*5de0*/  S2R R47, SR_TID.X ;  /* 0x00000000002f7919 */ /* 0x000e220000002100 */
[----:B------:R-:W-:-:S02]  /*5df0*/  SGXT.U32 R45, R45, 0x3 ;  /* 0x000000032d2d781a */ /* 0x000fc40000000000 */
[----:B------:R-:W-:Y:S02]  /*5e00*/  SGXT.U32 R49, R49, 0x3 ;  /* 0x000000033131781a */ /* 0x000fe40000000000 */
[----:B------:R-:W-:Y:S02]  /*5e10*/  LOP3.LUT R45, R45, 0x18, RZ, 0xfc, !PT ;  /* 0x000000182d2d7812 */ /* 0x000fe400078efcff */
[----:B------:R-:W-:-:S03]  /*5e20*/  LOP3.LUT R49, R49, 0x10, RZ, 0xfc, !PT ;  /* 0x0000001031317812 */ /* 0x000fc600078efcff */
[----:B------:R-:W-:Y:S02]  /*5e30*/  IMAD.SHL.U32 R45, R45, 0x100, RZ ;  /* 0x000001002d2d7824 */ /* 0x000fe400078e00ff */
[----:B------:R-:W-:Y:S01]  /*5e40*/  IMAD.SHL.U32 R49, R49, 0x100, RZ ;  /* 0x0000010031317824 */ /* 0x000fe200078e00ff */
[----:B------:R-:W-:Y:S02]  /*5e50*/  LEA.HI.X R63, R63, UR29, RZ, 0x2, P0 ;  /* 0x0000001d3f3f7c11 */ /* 0x000fe400080f14ff */
[----:B------:R-:W-:Y:S02]  /*5e60*/  LEA.HI.X R100, R100, UR31, RZ, 0x2, P2 ;  /* 0x0000001f64647c11 */ /* 0x000fe400090f14ff */
[----:B------:R-:W-:Y:S02]  /*5e70*/  LEA R93, P0, R49, UR8, 0x2 ;  /* 0x00000008315d7c11 */ /* 0x000fe4000f8010ff */
[----:B------:R-:W-:Y:S02]  /*5e80*/  LEA R124, P2, R45, UR14, 0x2 ;  /* 0x0000000e2d7c7c11 */ /* 0x000fe4000f8410ff */
[----:B------:R-:W-:-:S02]  /*5e90*/  LEA.HI.X R105, R49, UR9, RZ, 0x2, P0 ;  /* 0x0000000931697c11 */ /* 0x000fc400080f14ff */
[----:B------:R-:W-:Y:S02]  /*5ea0*/  LEA.HI.X R107, R45, UR15, RZ, 0x2, P2 ;  /* 0x0000000f2d6b7c11 */ /* 0x000fe400090f14ff */
[--C-:B0-----:R-:W-:Y:S02]  /*5eb0*/  SHF.R.U32.HI R45, RZ, 0x5, R47.reuse ;  /* 0x00000005ff2d7819 */ /* 0x101fe4000001162f */
[--C-:B------:R-:W-:Y:S02]  /*5ec0*/  SHF.R.U32.HI R49, RZ, 0x5, R47.reuse ;  /* 0x00000005ff317819 */ /* 0x100fe4000001162f */
[--C-:B------:R-:W-:Y:S02]  /*5ed0*/  SHF.R.U32.HI R57, RZ, 0x5, R47.reuse ;  /* 0x00000005ff397819 */ /* 0x100fe4000001162f */
[----:B------:R-:W-:-:S04]  /*5ee0*/  SHF.R.U32.HI R47, RZ, 0x5, R47 ;  /* 0x00000005ff2f7819 */ /* 0x000fc8000001162f */
[----:B------:R-:W-:-:S04]  /*5ef0*/  SGXT.U32 R47, R47, 0x3 ;  /* 0x000000032f2f781a */ /* 0x000fc80000000000 */
[----:B------:R-:W-:-:S05]  /*5f00*/  LOP3.LUT R47, R47, 0x20, RZ, 0xfc, !PT ;  /* 0x000000202f2f7812 */ /* 0x000fca00078efcff */
[----:B------:R-:W-:-:S05]  /*5f10*/  IMAD.SHL.U32 R47, R47, 0x100, RZ ;  /* 0x000001002f2f7824 */ /* 0x000fca00078e00ff */
[----:B------:R-:W-:-:S04]  /*5f20*/  LEA R116, P0, R47, UR16, 0x2 ;  /* 0x000000102f747c11 */ /* 0x000fc8000f8010ff */
[----:B------:R-:W-:Y:S02]  /*5f30*/  LEA.HI.X R117, R47, UR17, RZ, 0x2, P0 ;  /* 0x000000112f757c11 */ /* 0x000fe400080f14ff */
[----:B------:R-:W0:Y:S01]  /*5f40*/  S2R R47, SR_TID.X ;  /* 0x00000000002f7919 */ /* 0x000e220000002100 */
[----:B------:R-:W-:Y:S02]  /*5f50*/  SGXT.U32 R49, R49, 0x3 ;  /* 0x000000033131781a */ /* 0x000fe40000000000 */
[----:B------:R-:W-:Y:S02]  /*5f60*/  SGXT.U32 R45, R45, 0x3 ;  /* 0x000000032d2d781a */ /* 0x000fe40000000000 */
[----:B------:R-:W-:Y:S02]  /*5f70*/  LOP3.LUT R49, R49, 0x30, RZ, 0xfc, !PT ;  /* 0x0000003031317812 */ /* 0x000fe400078efcff */
[----:B------:R-:W-:-:S03]  /*5f80*/  LOP3.LUT R45, R45, 0x38, RZ, 0xfc, !PT ;  /* 0x000000382d2d7812 */ /* 0x000fc600078efcff */
[----:B------:R-:W-:Y:S01]  /*5f90*/  IMAD.SHL.U32 R49, R49, 0x100, RZ ;  /* 0x0000010031317824 */ /* 0x000fe200078e00ff */
[----:B------:R-:W-:Y:S01]  /*5fa0*/  LEA.HI.X R104, R104, UR23, RZ, 0x2, P3 ;  /* 0x0000001768687c11 */ /* 0x000fe200098f14ff */
[----:B------:R-:W-:Y:S01]  /*5fb0*/  IMAD.SHL.U32 R45, R45, 0x100, RZ ;  /* 0x000001002d2d7824 */ /* 0x000fe200078e00ff */
[----:B------:R-:W-:Y:S02]  /*5fc0*/  SGXT.U32 R57, R57, 0x3 ;  /* 0x000000033939781a */ /* 0x000fe40000000000 */
[----:B------:R-:W-:Y:S02]  /*5fd0*/  LEA R120, P3, R49, UR20, 0x2 ;  /* 0x0000001431787c11 */ /* 0x000fe4000f8610ff */
[----:B------:R-:W-:Y:S02]  /*5fe0*/  LEA.HI.X R91, R39, UR35, RZ, 0x2, P4 ;  /* 0x00000023275b7c11 */ /* 0x000fe4000a0f14ff */
[----:B-1----:R-:W-:Y:S02]  /*5ff0*/  LEA R122, P4, R45, UR4, 0x2 ;  /* 0x000000042d7a7c11 */ /* 0x002fe4000f8810ff */
[----:B------:R-:W-:-:S02]  /*6000*/  LEA.HI.X R123, R49, UR21, RZ, 0x2, P3 ;  /* 0x00000015317b7c11 */ /* 0x000fc400098f14ff */
[C---:B------:R-:W-:Y:S02]  /*6010*/  IADD3 R112, P3, PT, R106.reuse, R112, RZ ;  /* 0x000000706a707210 */ /* 0x040fe40007f7e0ff */
[C---:B------:R-:W-:Y:S02]  /*6020*/  IADD3 R110, P6, PT, R106.reuse, R110, RZ ;  /* 0x0000006e6a6e7210 */ /* 0x040fe40007fde0ff */
[----:B------:R-:W-:Y:S02]  /*6030*/  LOP3.LUT R57, R57, 0x28, RZ, 0xfc, !PT ;  /* 0x0000002839397812 */ /* 0x000fe400078efcff */
[----:B------:R-:W-:Y:S01]  /*6040*/  LEA.HI.X R85, R45, UR5, RZ, 0x2, P4 ;  /* 0x000000052d557c11 */ /* 0x000fe2000a0f14ff */
[----:B------:R-:W-:Y:S01]  /*6050*/  IMAD.X R113, RZ, RZ, R16, P3 ;  /* 0x000000ffff717224 */ /* 0x000fe200018e0610 */
[----:B0-----:R-:W-:Y:S01]  /*6060*/  SHF.R.U32.HI R45, RZ, 0x5, R47 ;  /* 0x00000005ff2d7819 */ /* 0x001fe2000001162f */
[----:B------:R-:W-:Y:S01]  /*6070*/  IMAD.X R111, RZ, RZ, R17, P6 ;  /* 0x000000ffff6f7224 */ /* 0x000fe200030e0611 */
[C---:B------:R-:W-:Y:S01]  /*6080*/  IADD3 R64, P3, PT, R106.reuse, R64, RZ ;  /* 0x000000406a407210 */ /* 0x040fe20007f7e0ff */
[----:B------:R-:W-:Y:S01]  /*6090*/  IMAD.SHL.U32 R57, R57, 0x100, RZ ;  /* 0x0000010039397824 */ /* 0x000fe200078e00ff */
[----:B------:R-:W-:Y:S01]  /*60a0*/  IADD3 R58, P6, PT, R106, R58, RZ ;  /* 0x0000003a6a3a7210 */ /* 0x000fe20007fde0ff */
[----:B------:R-:W0:Y:S01]  /*60b0*/  LDCU.64 UR4, c[0x0][0x390] ;  /* 0x00007200ff0477ac */ /* 0x000e220008000a00 */
[----:B------:R-:W-:Y:S01]  /*60c0*/  SGXT.U32 R45, R45, 0x3 ;  /* 0x000000032d2d781a */ /* 0x000fe20000000000 */
[----:B------:R-:W-:Y:S01]  /*60d0*/  IMAD.X R65, RZ, RZ, R20, P3 ;  /* 0x000000ffff417224 */ /* 0x000fe200018e0614 */
[----:B------:R-:W-:Y:S01]  /*60e0*/  LEA R118, P2, R57, UR18, 0x2 ;  /* 0x0000001239767c11 */ /* 0x000fe2000f8410ff */
[----:B------:R-:W-:Y:S01]  /*60f0*/  IMAD.X R59, RZ, RZ, R21, P6 ;  /* 0x000000ffff3b7224 */ /* 0x000fe200030e0615 */
[----:B------:R-:W-:-:S02]  /*6100*/  LOP3.LUT R45, R45, 0xf0, RZ, 0xfc, !PT ;  /* 0x000000f02d2d7812 */ /* 0x000fc400078efcff */
[C---:B------:R-:W-:Y:S02]  /*6110*/  IADD3 R48, P3, PT, R106.reuse, R48, RZ ;  /* 0x000000306a307210 */ /* 0x040fe40007f7e0ff */
[C---:B------:R-:W-:Y:S02]  /*6120*/  IADD3 R44, P6, PT, R106.reuse, R44, RZ ;  /* 0x0000002c6a2c7210 */ /* 0x040fe40007fde0ff */
[----:B------:R-:W-:Y:S01]  /*6130*/  LEA.HI.X R119, R57, UR19, RZ, 0x2, P2 ;  /* 0x0000001339777c11 */ /* 0x000fe200090f14ff */
[----:B------:R-:W-:Y:S01]  /*6140*/  IMAD.X R49, RZ, RZ, R37, P3 ;  /* 0x000000ffff317224 */ /* 0x000fe200018e0625 */
[----:B---3--:R-:W-:Y:S01]  /*6150*/  LEA R87, P2, R45, UR26, 0xa ;  /* 0x0000001a2d577c11 */ /* 0x008fe2000f8450ff */
[----:B------:R-:W-:Y:S01]  /*6160*/  IMAD.X R45, RZ, RZ, R40, P6 ;  /* 0x000000ffff2d7224 */ /* 0x000fe200030e0628 */
[----:B------:R-:W-:Y:S02]  /*6170*/  IADD3 R40, P3, PT, R106, R41, RZ ;  /* 0x000000296a287210 */ /* 0x000fe40007f7e0ff */
[----:B------:R-:W-:-:S02]  /*6180*/  SHF.R.U32.HI R47, RZ, 0x5, R47 ;  /* 0x00000005ff2f7819 */ /* 0x000fc4000001162f */
[C---:B------:R-:W-:Y:S01]  /*6190*/  IADD3 R108, P4, PT, R106.reuse, R108, RZ ;  /* 0x0000006c6a6c7210 */ /* 0x040fe20007f9e0ff */
[----:B------:R-:W-:Y:S01]  /*61a0*/  IMAD.X R41, RZ, RZ, R55, P3 ;  /* 0x000000ffff297224 */ /* 0x000fe200018e0637 */
[C---:B------:R-:W-:Y:S02]  /*61b0*/  IADD3 R20, P3, PT, R106.reuse, R62, RZ ;  /* 0x0000003e6a147210 */ /* 0x040fe40007f7e0ff */
[C---:B------:R-:W-:Y:S01]  /*61c0*/  IADD3 R114, P5, PT, R106.reuse, R114, RZ ;  /* 0x000000726a727210 */ /* 0x040fe20007fbe0ff */
[----:B------:R-:W1:Y:S01]  /*61d0*/  S2R R62, SR_TID.X ;  /* 0x00000000003e7919 */ /* 0x000e620000002100 */
[----:B------:R-:W-:Y:S01]  /*61e0*/  SGXT.U32 R47, R47, 0x3 ;  /* 0x000000032f2f781a */ /* 0x000fe20000000000 */
[----:B------:R-:W-:Y:S01]  /*61f0*/  IMAD.X R109, RZ, RZ, R2, P4 ;  /* 0x000000ffff6d7224 */ /* 0x000fe200020e0602 */
[----:B------:R-:W-:Y:S01]  /*6200*/  IADD3 R46, P4, PT, R106, R46, RZ ;  /* 0x0000002e6a2e7210 */ /* 0x000fe20007f9e0ff */
[----:B------:R-:W-:Y:S01]  /*6210*/  IMAD.X R115, RZ, RZ, R3, P5 ;  /* 0x000000ffff737224 */ /* 0x000fe200028e0603 */
[----:B------:R-:W-:-:S02]  /*6220*/  LOP3.LUT R47, R47, 0xe8, RZ, 0xfc, !PT ;  /* 0x000000e82f2f7812 */ /* 0x000fc400078efcff */
[C---:B------:R-:W-:Y:S02]  /*6230*/  IADD3 R66, P5, PT, R106.reuse, R66, RZ ;  /* 0x000000426a427210 */ /* 0x040fe40007fbe0ff */
[----:B-----5:R-:W-:Y:S01]  /*6240*/  LEA R86, P0, R47, UR24, 0xa ;  /* 0x000000182f567c11 */ /* 0x020fe2000f8050ff */
[----:B------:R-:W-:Y:S01]  /*6250*/  IMAD.X R47, RZ, RZ, R18, P4 ;  /* 0x000000ffff2f7224 */ /* 0x000fe200020e0612 */
[C---:B------:R-:W-:Y:S01]  /*6260*/  IADD3 R38, P4, PT, R106.reuse, R38, RZ ;  /* 0x000000266a267210 */ /* 0x040fe20007f9e0ff */
[----:B------:R-:W-:Y:S01]  /*6270*/  IMAD.X R67, RZ, RZ, R19, P5 ;  /* 0x000000ffff437224 */ /* 0x000fe200028e0613 */
[----:B------:R-:W-:-:S03]  /*6280*/  IADD3 R56, P5, PT, R106, R56, RZ ;  /* 0x000000386a387210 */ /* 0x000fc60007fbe0ff */
[----:B------:R-:W-:Y:S01]  /*6290*/  IMAD.X R39, RZ, RZ, R22, P4 ;  /* 0x000000ffff277224 */ /* 0x000fe200020e0616 */
[C---:B------:R-:W-:Y:S01]  /*62a0*/  IADD3 R18, P4, PT, R106.reuse, R36, RZ ;  /* 0x000000246a127210 */ /* 0x040fe20007f9e0ff */
[----:B------:R-:W-:Y:S01]  /*62b0*/  IMAD.X R57, RZ, RZ, R23, P5 ;  /* 0x000000ffff397224 */ /* 0x000fe200028e0617 */
[----:B------:R-:W-:-:S03]  /*62c0*/  IADD3 R42, P5, PT, R106, R42, RZ ;  /* 0x0000002a6a2a7210 */ /* 0x000fc60007fbe0ff */
[----:B------:R-:W-:Y:S01]  /*62d0*/  IMAD.X R19, RZ, RZ, R43, P4 ;  /* 0x000000ffff137224 */ /* 0x000fe200020e062b */
[C---:B------:R-:W-:Y:S01]  /*62e0*/  IADD3 R2, P4, PT, R106.reuse, R54, RZ ;  /* 0x000000366a027210 */ /* 0x040fe20007f9e0ff */
[----:B------:R-:W-:Y:S01]  /*62f0*/  IMAD.X R43, RZ, RZ, R53, P5 ;  /* 0x000000ffff2b7224 */ /* 0x000fe200028e0635 */
[C---:B------:R-:W-:Y:S02]  /*6300*/  IADD3 R36, P6, PT, R106.reuse, R52, RZ ;  /* 0x000000346a247210 */ /* 0x040fe40007fde0ff */
[C---:B------:R-:W-:Y:S01]  /*6310*/  IADD3 R22, P5, PT, R106.reuse, R60, RZ ;  /* 0x0000003c6a167210 */ /* 0x040fe20007fbe0ff */
[----:B------:R-:W-:Y:S01]  /*6320*/  IMAD.X R3, RZ, RZ, R63, P4 ;  /* 0x000000ffff037224 */ /* 0x000fe200020e063f */
[C---:B------:R-:W-:Y:S01]  /*6330*/  IADD3 R60, P4, PT, R106.reuse, R93, RZ ;  /* 0x0000005d6a3c7210 */ /* 0x040fe20007f9e0ff */
[----:B------:R-:W-:Y:S01]  /*6340*/  IMAD.X R37, RZ, RZ, R61, P6 ;  /* 0x000000ffff257224 */ /* 0x000fe200030e063d */
[C---:B------:R-:W-:Y:S01]  /*6350*/  IADD3 R16, P6, PT, R106.reuse, R92, RZ ;  /* 0x0000005c6a107210 */ /* 0x040fe20007fde0ff */
[----:B------:R-:W-:Y:S01]  /*6360*/  IMAD.X R23, RZ, RZ, R100, P5 ;  /* 0x000000ffff177224 */ /* 0x000fe200028e0664 */
[C---:B------:R-:W-:Y:S01]  /*6370*/  IADD3 R124, P5, PT, R106.reuse, R124, RZ ;  /* 0x0000007c6a7c7210 */ /* 0x040fe20007fbe0ff */
[----:B------:R-:W-:Y:S01]  /*6380*/  IMAD.X R21, RZ, RZ, R101, P3 ;  /* 0x000000ffff157224 */ /* 0x000fe200018e0665 */
[----:B-1----:R-:W-:Y:S01]  /*6390*/  SHF.R.U32.HI R62, RZ, 0x5, R62 ;  /* 0x00000005ff3e7819 */ /* 0x002fe2000001163e */
[----:B------:R-:W-:Y:S01]  /*63a0*/  IMAD.X R61, RZ, RZ, R105, P4 ;  /* 0x000000ffff3d7224 */ /* 0x000fe200020e0669 */
[C---:B------:R-:W-:Y:S01]  /*63b0*/  IADD3 R116, P3, PT, R106.reuse, R116, RZ ;  /* 0x000000746a747210 */ /* 0x040fe20007f7e0ff */
[----:B------:R-:W-:Y:S01]  /*63c0*/  IMAD.X R17, RZ, RZ, R104, P6 ;  /* 0x000000ffff117224 */ /* 0x000fe200030e0668 */
[C---:B------:R-:W-:Y:S01]  /*63d0*/  IADD3 R120, P4, PT, R106.reuse, R120, RZ ;  /* 0x000000786a787210 */ /* 0x040fe20007f9e0ff */
[----:B------:R-:W-:Y:S01]  /*63e0*/  IMAD.X R125, RZ, RZ, R107, P5 ;  /* 0x000000ffff7d7224 */ /* 0x000fe200028e066b */
[C---:B------:R-:W-:Y:S01]  /*63f0*/  IADD3 R118, P6, PT, R106.reuse, R118, RZ ;  /* 0x000000766a767210 */ /* 0x040fe20007fde0ff */
[----:B------:R-:W1:Y:S01]  /*6400*/  LDSM.16.M88.4 R52, [R0+UR7+0x200] ;  /* 0x000200070034783b */ /* 0x000e620008000200 */
[----:B------:R-:W-:-:S02]  /*6410*/  IADD3 R122, P5, PT, R106, R122, RZ ;  /* 0x0000007a6a7a7210 */ /* 0x000fc40007fbe0ff */
[----:B------:R-:W-:Y:S01]  /*6420*/  SGXT.U32 R62, R62, 0x3 ;  /* 0x000000033e3e781a */ /* 0x000fe20000000000 */
[----:B------:R-:W-:Y:S01]  /*6430*/  IMAD.X R117, RZ, RZ, R117, P3 ;  /* 0x000000ffff757224 */ /* 0x000fe200018e0675 */
[----:B------:R-:W-:Y:S01]  /*6440*/  IADD3 R92, P3, PT, R106, R121, RZ ;  /* 0x000000796a5c7210 */ /* 0x000fe20007f7e0ff */
[----:B------:R-:W-:Y:S01]  /*6450*/  IMAD.X R121, RZ, RZ, R123, P4 ;  /* 0x000000ffff797224 */ /* 0x000fe200020e067b */
[----:B------:R-:W-:Y:S01]  /*6460*/  LOP3.LUT R62, R62, 0xf8, RZ, 0xfc, !PT ;  /* 0x000000f83e3e7812 */ /* 0x000fe200078efcff */
[----:B------:R-:W-:Y:S01]  /*6470*/  IMAD.X R119, RZ, RZ, R119, P6 ;  /* 0x000000ffff777224 */ /* 0x000fe200030e0677 */
[----:B------:R-:W-:Y:S01]  /*6480*/  IADD3 R100, P6, PT, R106, R86, RZ ;  /* 0x000000566a647210 */ /* 0x000fe20007fde0ff */
[----:B------:R-:W-:Y:S02]  /*6490*/  IMAD.X R123, RZ, RZ, R85, P5 ;  /* 0x000000ffff7b7224 */ /* 0x000fe400028e0655 */
[----:B------:R-:W2:Y:S01]  /*64a0*/  LDL.LU R85, [R1+0x32c] ;  /* 0x00032c0001557983 */ /* 0x000ea20000300800 */
[----:B0-----:R-:W-:-:S02]  /*64b0*/  LEA R107, P4, R62, UR4, 0xa ;  /* 0x000000043e6b7c11 */ /* 0x001fc4000f8850ff */
[----:B------:R-:W-:Y:S01]  /*64c0*/  IADD3 R104, P5, PT, R106, R87, RZ ;  /* 0x000000576a687210 */ /* 0x000fe20007fbe0ff */
[----:B------:R-:W3:Y:S01]  /*64d0*/  LDL.LU R86, [R1+0x328] ;  /* 0x0003280001567983 */ /* 0x000ee20000300800 */
[----:B------:R-:W-:-:S03]  /*64e0*/  IMAD.X R93, RZ, RZ, R91, P3 ;  /* 0x000000ffff5d7224 */ /* 0x000fc600018e065b */
[----:B------:R-:W4:Y:S04]  /*64f0*/  LDL.LU R101, [R1+0x1c] ;  /* 0x00001c0001657983 */ /* 0x000f280000300800 */
[----:B------:R-:W5:Y:S01]  /*6500*/  LDL.LU R87, [R1+0x324] ;  /* 0x0003240001577983 */ /* 0x000f620000300800 */
[----:B------:R-:W-:-:S03]  /*6510*/  IADD3 R106, P3, PT, R106, R107, RZ ;  /* 0x0000006b6a6a7210 */ /* 0x000fc60007f7e0ff */
[----:B------:R-:W2:Y:S04]  /*6520*/  LDL.LU R105, [R1+0x11c] ;  /* 0x00011c0001697983 */ /* 0x000ea80000300800 */
[----:B------:R-:W2:Y:S04]  /*6530*/  LDL.LU R91, [R1+0x298] ;  /* 0x00029800015b7983 */ /* 0x000ea80000300800 */
[----:B------:R-:W2:Y:S04]  /*6540*/  LDL.LU R63, [R1+0x120] ;  /* 0x00012000013f7983 */ /* 0x000ea80000300800 */
[----:B------:R-:W2:Y:S04]  /*6550*/  LDL.LU R62, [R1+0x20] ;  /* 0x00002000013e7983 */ /* 0x000ea80000300800 */
[----:B------:R-:W2:Y:S04]  /*6560*/  LDL.LU R107, [R1+0x19c] ;  /* 0x00019c00016b7983 */ /* 0x000ea80000300800 */
[----:B------:R0:W-:Y:S04]  /*6570*/  STG.E desc[UR12][R60.64], R88 ;  /* 0x000000583c007986 */ /* 0x0001e8000c10190c */
[----:B------:R1:W-:Y:S04]  /*6580*/  STG.E desc[UR12][R60.64+0x80], R89 ;  /* 0x000080593c007986 */ /* 0x0003e8000c10190c */
[----:B------:R1:W-:Y:S04]  /*6590*/  STG.E desc[UR12][R60.64+0x100], R90 ;  /* 0x0001005a3c007986 */ /* 0x0003e8000c10190c */
[----:B0-----:R-:W2:Y:S04]  /*65a0*/  LDL.LU R88, [R1+0x320] ;  /* 0x0003200001587983 */ /* 0x001ea80000300800 */
[----:B-1----:R-:W2:Y:S04]  /*65b0*/  LDL.LU R89, [R1+0x31c] ;  /* 0x00031c0001597983 */ /* 0x002ea80000300800 */
[----:B------:R-:W2:Y:S04]  /*65c0*/  LDL.LU R90, [R1+0x318] ;  /* 0x00031800015a7983 */ /* 0x000ea80000300800 */
[----:B------:R0:W-:Y:S04]  /*65d0*/  STG.E desc[UR12][R60.64+0x180], R94 ;  /* 0x0001805e3c007986 */ /* 0x0001e8000c10190c */
[----:B0-----:R-:W2:Y:S04]  /*65e0*/  LDL.LU R94, [R1+0x314] ;  /* 0x00031400015e7983 */ /* 0x001ea80000300800 */
[----:B------:R0:W-:Y:S04]  /*65f0*/  STG.E desc[UR12][R60.64+0x200], R95 ;  /* 0x0002005f3c007986 */ /* 0x0001e8000c10190c */
[----:B------:R-:W-:Y:S04]  /*6600*/  STG.E desc[UR12][R60.64+0x300], R102 ;  /* 0x000300663c007986 */ /* 0x000fe8000c10190c */
[----:B0-----:R-:W3:Y:S04]  /*6610*/  LDL.LU R95, [R1+0x310] ;  /* 0x00031000015f7983 */ /* 0x001ee80000300800 */
[----:B------:R-:W-:Y:S04]  /*6620*/  STG.E desc[UR12][R60.64+0x380], R50 ;  /* 0x000380323c007986 */ /* 0x000fe8000c10190c */
[----:B--2---:R0:W-:Y:S04]  /*6630*/  STG.E desc[UR12][R60.64+0x280], R94 ;  /* 0x0002805e3c007986 */ /* 0x0041e8000c10190c */
[----:B0-----:R-:W2:Y:S04]  /*6640*/  LDL.LU R94, [R1+0x21c] ;  /* 0x00021c00015e7983 */ /* 0x001ea80000300800 */
[----:B------:R-:W5:Y:S04]  /*6650*/  LDL.LU R102, [R1+0x294] ;  /* 0x0002940001667983 */ /* 0x000f680000300800 */
[----:B------:R-:W5:Y:S04]  /*6660*/  LDL.LU R60, [R1+0x220] ;  /* 0x00022000013c7983 */ /* 0x000f680000300800 */
[----:B------:R-:W5:Y:S04]  /*6670*/  LDL.LU R61, [R1+0x1a0] ;  /* 0x0001a000013d7983 */ /* 0x000f680000300800 */
[----:B------:R-:W5:Y:S04]  /*6680*/  LDL.LU R50, [R1+0x28] ;  /* 0x0000280001327983 */ /* 0x000f680000300800 */
[----:B------:R-:W-:Y:S04]  /*6690*/  STG.E desc[UR12][R124.64+0x100], R107 ;  /* 0x0001006b7c007986 */ /* 0x000fe8000c10190c */
[----:B------:R-:W-:Y:S04]  /*66a0*/  STG.E desc[UR12][R124.64+0x180], R105 ;  /* 0x000180697c007986 */ /* 0x000fe8000c10190c */
[----:B----4-:R-:W-:Y:S04]  /*66b0*/  STG.E desc[UR12][R124.64+0x200], R101 ;  /* 0x000200657c007986 */ /* 0x010fe8000c10190c */
[----:B---3--:R-:W-:Y:S04]  /*66c0*/  STG.E desc[UR12][R124.64+0x280], R95 ;  /* 0x0002805f7c007986 */ /* 0x008fe8000c10190c */
[----:B------:R-:W-:Y:S04]  /*66d0*/  STG.E desc[UR12][R124.64+0x300], R103 ;  /* 0x000300677c007986 */ /* 0x000fe8000c10190c */
[----:B------:R-:W-:Y:S04]  /*66e0*/  STG.E desc[UR12][R124.64+0x380], R51 ;  /* 0x000380337c007986 */ /* 0x000fe8000c10190c */
[----:B--2---:R-:W-:Y:S04]  /*66f0*/  STG.E desc[UR12][R124.64+0x80], R94 ;  /* 0x0000805e7c007986 */ /* 0x004fe8000c10190c */
[----:B-----5:R0:W-:Y:S04]  /*6700*/  STG.E desc[UR12][R124.64], R102 ;  /* 0x000000667c007986 */ /* 0x0201e8000c10190c */
[----:B0-----:R-:W2:Y:S04]  /*6710*/  LDL.LU R102, [R1+0x2a4] ;  /* 0x0002a40001667983 */ /* 0x001ea80000300800 */
[----:B------:R-:W3:Y:S04]  /*6720*/  LDL.LU R94, [R1+0x22c] ;  /* 0x00022c00015e7983 */ /* 0x000ee80000300800 */
[----:B------:R-:W4:Y:S04]  /*6730*/  LDL.LU R107, [R1+0x1ac] ;  /* 0x0001ac00016b7983 */ /* 0x000f280000300800 */
[----:B------:R-:W5:Y:S04]  /*6740*/  LDL.LU R105, [R1+0x12c] ;  /* 0x00012c0001697983 */ /* 0x000f680000300800 */
[----:B------:R-:W2:Y:S04]  /*6750*/  LDL.LU R101, [R1+0x2c] ;  /* 0x00002c0001657983 */ /* 0x000ea80000300800 */
[----:B------:R-:W2:Y:S04]  /*6760*/  LDL.LU R95, [R1+0x128] ;  /* 0x00012800015f7983 */ /* 0x000ea80000300800 */
[----:B------:R-:W2:Y:S04]  /*6770*/  LDL.LU R103, [R1+0x1a8] ;  /* 0x0001a80001677983 */ /* 0x000ea80000300800 */
[----:B------:R-:W2:Y:S04]  /*6780*/  LDL.LU R51, [R1+0x24] ;  /* 0x0000240001337983 */ /* 0x000ea80000300800 */
[----:B------:R-:W3:Y:S04]  /*6790*/  LDL.LU R124, [R1+0x2a0] ;  /* 0x0002a000017c7983 */ /* 0x000ee80000300800 */
[----:B------:R-:W3:Y:S04]  /*67a0*/  LDL.LU R125, [R1+0x228] ;  /* 0x00022800017d7983 */ /* 0x000ee80000300800 */
[----:B------:R0:W-:Y:S04]  /*67b0*/  STG.E desc[UR12][R116.64], R91 ;  /* 0x0000005b74007986 */ /* 0x0001e8000c10190c */
[----:B------:R1:W-:Y:S04]  /*67c0*/  STG.E desc[UR12][R116.64+0x280], R88 ;  /* 0x0002805874007986 */ /* 0x0003e8000c10190c */
[----:B------:R1:W-:Y:S04]  /*67d0*/  STG.E desc[UR12][R116.64+0x300], R96 ;  /* 0x0003006074007986 */ /* 0x0003e8000c10190c */
[----:B0-----:R-:W3:Y:S04]  /*67e0*/  LDL.LU R91, [R1+0x308] ;  /* 0x00030800015b7983 */ /* 0x001ee80000300800 */
[----:B-1----:R-:W3:Y:S04]  /*67f0*/  LDL.LU R88, [R1+0x124] ;  /* 0x0001240001587983 */ /* 0x002ee80000300800 */
[----:B------:R-:W-:Y:S04]  /*6800*/  STG.E desc[UR12][R116.64+0x80], R60 ;  /* 0x0000803c74007986 */ /* 0x000fe8000c10190c */
[----:B------:R-:W-:Y:S04]  /*6810*/  STG.E desc[UR12][R116.64+0x100], R61 ;  /* 0x0001003d74007986 */ /* 0x000fe8000c10190c */
[----:B------:R-:W-:Y:S04]  /*6820*/  STG.E desc[UR12][R116.64+0x180], R63 ;  /* 0x0001803f74007986 */ /* 0x000fe8000c10190c */
[----:B------:R-:W-:Y:S04]  /*6830*/  STG.E desc[UR12][R116.64+0x200], R62 ;  /* 0x0002003e74007986 */ /* 0x000fe8000c10190c */
[----:B------:R-:W4:Y:S04]  /*6840*/  LDL.LU R96, [R1+0x1a4] ;  /* 0x0001a40001607983 */ /* 0x000f280000300800 */
[----:B------:R0:W-:Y:S04]  /*6850*/  STG.E desc[UR12][R116.64+0x380], R52 ;  /* 0x0003803474007986 */ /* 0x0001e8000c10190c */
[----:B------:R-:W1:Y:S04]  /*6860*/  LDSM.16.M88.4 R60, [R0+UR7+0x400] ;  /* 0x00040007003c783b */ /* 0x000e680008000200 */
[----:B0-----:R-:W5:Y:S04]  /*6870*/  LDL.LU R116, [R1+0x29c] ;  /* 0x00029c0001747983 */ /* 0x001f680000300800 */
[----:B------:R-:W5:Y:S04]  /*6880*/  LDL.LU R117, [R1+0x224] ;  /* 0x0002240001757983 */ /* 0x000f680000300800 */
[----:B------:R-:W5:Y:S04]  /*6890*/  LDL.LU R52, [R1+0x30] ;  /* 0x0000300001347983 */ /* 0x000f680000300800 */
[----:B------:R0:W-:Y:S04]  /*68a0*/  STG.E desc[UR12][R118.64+0x280], R89 ;  /* 0x0002805976007986 */ /* 0x0001e8000c10190c */
[----:B------:R0:W-:Y:S04]  /*68b0*/  STG.E desc[UR12][R118.64+0x300], R97 ;  /* 0x0003006176007986 */ /* 0x0001e8000c10190c */
[----:B------:R-:W-:Y:S04]  /*68c0*/  STG.E desc[UR12][R118.64+0x380], R53 ;  /* 0x0003803576007986 */ /* 0x000fe8000c10190c */
[----:B0-----:R-:W5:Y:S04]  /*68d0*/  LDL.LU R89, [R1+0x130] ;  /* 0x0001300001597983 */ /* 0x001f680000300800 */
[----:B------:R-:W5:Y:S04]  /*68e0*/  LDL.LU R97, [R1+0x1b0] ;  /* 0x0001b00001617983 */ /* 0x000f680000300800 */
[----:B--2---:R-:W-:Y:S04]  /*68f0*/  STG.E desc[UR12][R118.64+0x200], R51 ;  /* 0x0002003376007986 */ /* 0x004fe8000c10190c */
[----:B---3--:R-:W-:Y:S04]  /*6900*/  STG.E desc[UR12][R118.64+0x180], R88 ;  /* 0x0001805876007986 */ /* 0x008fe8000c10190c */
[----:B----4-:R-:W-:Y:S04]  /*6910*/  STG.E desc[UR12][R118.64+0x100], R96 ;  /* 0x0001006076007986 */ /* 0x010fe8000c10190c */
[----:B-----5:R-:W-:Y:S04]  /*6920*/  STG.E desc[UR12][R118.64], R116 ;  /* 0x0000007476007986 */ /* 0x020fe8000c10190c */
[----:B------:R0:W-:Y:S04]  /*6930*/  STG.E desc[UR12][R118.64+0x80], R117 ;  /* 0x0000807576007986 */ /* 0x0001e8000c10190c */
[----:B------:R2:W-:Y:S04]  /*6940*/  STG.E desc[UR12][R120.64], R124 ;  /* 0x0000007c78007986 */ /* 0x0005e8000c10190c */
[----:B0-----:R-:W3:Y:S04]  /*6950*/  LDL.LU R118, [R1+0x2a8] ;  /* 0x0002a80001767983 */ /* 0x001ee80000300800 */
[----:B------:R-:W4:Y:S04]  /*6960*/  LDL.LU R119, [R1+0x230] ;  /* 0x0002300001777983 */ /* 0x000f280000300800 */
[----:B------:R-:W5:Y:S04]  /*6970*/  LDL.LU R116, [R1+0x2ac] ;  /* 0x0002ac0001747983 */ /* 0x000f680000300800 */
[----:B------:R-:W5:Y:S04]  /*6980*/  LDL.LU R117, [R1+0x234] ;  /* 0x0002340001757983 */ /* 0x000f680000300800 */
[----:B------:R-:W5:Y:S04]  /*6990*/  LDL.LU R96, [R1+0x1b4] ;  /* 0x0001b40001607983 */ /* 0x000f680000300800 */
[----:B------:R-:W5:Y:S04]  /*69a0*/  LDL.LU R88, [R1+0x134] ;  /* 0x0001340001587983 */ /* 0x000f680000300800 */
[----:B------:R-:W5:Y:S04]  /*69b0*/  LDL.LU R51, [R1+0x34] ;  /* 0x0000340001337983 */ /* 0x000f680000300800 */
[----:B------:R0:W-:Y:S04]  /*69c0*/  STG.E desc[UR12][R120.64+0x80], R125 ;  /* 0x0000807d78007986 */ /* 0x0001e8000c10190c */
[----:B--2---:R-:W2:Y:S04]  /*69d0*/  LDL.LU R124, [R1+0x2b0] ;  /* 0x0002b000017c7983 */ /* 0x004ea80000300800 */
[----:B------:R1:W-:Y:S04]  /*69e0*/  STG.E desc[UR12][R120.64+0x100], R103 ;  /* 0x0001006778007986 */ /* 0x0003e8000c10190c */
[----:B0-----:R-:W2:Y:S04]  /*69f0*/  LDL.LU R125, [R1+0x238] ;  /* 0x00023800017d7983 */ /* 0x001ea80000300800 */
[----:B------:R0:W-:Y:S04]  /*6a00*/  STG.E desc[UR12][R120.64+0x180], R95 ;  /* 0x0001805f78007986 */ /* 0x0001e8000c10190c */
[----:B-1----:R-:W2:Y:S04]  /*6a10*/  LDL.LU R103, [R1+0x1b8] ;  /* 0x0001b80001677983 */ /* 0x002ea80000300800 */
[----:B------:R1:W-:Y:S04]  /*6a20*/  STG.E desc[UR12][R120.64+0x200], R50 ;  /* 0x0002003278007986 */ /* 0x0003e8000c10190c */
[----:B------:R-:W-:Y:S04]  /*6a30*/  STG.E desc[UR12][R120.64+0x280], R90 ;  /* 0x0002805a78007986 */ /* 0x000fe8000c10190c */
[----:B------:R-:W-:Y:S04]  /*6a40*/  STG.E desc[UR12][R120.64+0x300], R98 ;  /* 0x0003006278007986 */ /* 0x000fe8000c10190c */
[----:B------:R-:W-:Y:S04]  /*6a50*/  STG.E desc[UR12][R120.64+0x380], R54 ;  /* 0x0003803678007986 */ /* 0x000fe8000c10190c */
[----:B0-----:R-:W2:Y:S04]  /*6a60*/  LDL.LU R95, [R1+0x138] ;  /* 0x00013800015f7983 */ /* 0x001ea80000300800 */
[----:B------:R0:W-:Y:S04]  /*6a70*/  STG.E desc[UR12][R122.64], R102 ;  /* 0x000000667a007986 */ /* 0x0001e8000c10190c */
[----:B-1----:R-:W2:Y:S04]  /*6a80*/  LDL.LU R50, [R1+0x38] ;  /* 0x0000380001327983 */ /* 0x002ea80000300800 */
[----:B------:R1:W-:Y:S04]  /*6a90*/  STG.E desc[UR12][R122.64+0x80], R94 ;  /* 0x0000805e7a007986 */ /* 0x0003e8000c10190c */
[----:B0-----:R-:W2:Y:S04]  /*6aa0*/  LDL.LU R102, [R1+0x2b4] ;  /* 0x0002b40001667983 */ /* 0x001ea80000300800 */
[----:B------:R0:W-:Y:S04]  /*6ab0*/  STG.E desc[UR12][R122.64+0x100], R107 ;  /* 0x0001006b7a007986 */ /* 0x0001e8000c10190c */
[----:B-1----:R-:W2:Y:S04]  /*6ac0*/  LDL.LU R94, [R1+0x23c] ;  /* 0x00023c00015e7983 */ /* 0x002ea80000300800 */
[----:B------:R1:W-:Y:S04]  /*6ad0*/  STG.E desc[UR12][R122.64+0x180], R105 ;  /* 0x000180697a007986 */ /* 0x0003e8000c10190c */
[----:B0-----:R-:W2:Y:S04]  /*6ae0*/  LDL.LU R107, [R1+0x1bc] ;  /* 0x0001bc00016b7983 */ /* 0x001ea80000300800 */
[----:B-1----:R-:W2:Y:S04]  /*6af0*/  LDL.LU R105, [R1+0x13c] ;  /* 0x00013c0001697983 */ /* 0x002ea80000300800 */
[----:B------:R0:W-:Y:S04]  /*6b00*/  STG.E desc[UR12][R122.64+0x200], R101 ;  /* 0x000200657a007986 */ /* 0x0001e8000c10190c */
[----:B------:R1:W-:Y:S04]  /*6b10*/  STG.E desc[UR12][R122.64+0x280], R91 ;  /* 0x0002805b7a007986 */ /* 0x0003e8000c10190c */
[----:B------:R-:W-:Y:S04]  /*6b20*/  STG.E desc[UR12][R122.64+0x300], R99 ;  /* 0x000300637a007986 */ /* 0x000fe8000c10190c */
[----:B0-----:R-:W2:Y:S04]  /*6b30*/  LDL.LU R101, [R1+0x3c] ;  /* 0x00003c0001657983 */ /* 0x001ea80000300800 */
[----:B-1----:R-:W2:Y:S04]  /*6b40*/  LDL.LU R91, [R1+0x2b8] ;  /* 0x0002b800015b7983 */ /* 0x002ea80000300800 */
[----:B------:R-:W2:Y:S04]  /*6b50*/  LDL.LU R120, [R1+0x240] ;  /* 0x0002400001787983 */ /* 0x000ea80000300800 */
[----:B------:R-:W2:Y:S04]  /*6b60*/  LDL.LU R121, [R1+0x1c0] ;  /* 0x0001c00001797983 */ /* 0x000ea80000300800 */
[----:B------:R-:W-:Y:S04]  /*6b70*/  STG.E desc[UR12][R122.64+0x380], R55 ;  /* 0x000380377a007986 */ /* 0x000fe8000c10190c */
[----:B------:R-:W2:Y:S04]  /*6b80*/  LDL.LU R98, [R1+0x140] ;  /* 0x0001400001627983 */ /* 0x000ea80000300800 */
[----:B------:R-:W2:Y:S04]  /*6b90*/  LDL.LU R90, [R1+0x70] ;  /* 0x00007000015a7983 */ /* 0x000ea80000300800 */
[----:B------:R-:W-:Y:S04]  /*6ba0*/  STG.E desc[UR12][R108.64+0x100], R97 ;  /* 0x000100616c007986 */ /* 0x000fe8000c10190c */
[----:B------:R-:W-:Y:S04]  /*6bb0*/  STG.E desc[UR12][R108.64+0x180], R89 ;  /* 0x000180596c007986 */ /* 0x000fe8000c10190c */
[----:B------:R-:W-:Y:S04]  /*6bc0*/  STG.E desc[UR12][R108.64+0x200], R52 ;  /* 0x000200346c007986 */ /* 0x000fe8000c10190c */
[----:B------:R-:W-:Y:S04]  /*6bd0*/  STG.E desc[UR12][R108.64+0x280], R84 ;  /* 0x000280546c007986 */ /* 0x000fe8000c10190c */
[----:B------:R-:W-:Y:S04]  /*6be0*/  STG.E desc[UR12][R108.64+0x300], R32 ;  /* 0x000300206c007986 */ /* 0x000fe8000c10190c */
[----:B------:R-:W-:Y:S04]  /*6bf0*/  STG.E desc[UR12][R108.64+0x380], R60 ;  /* 0x0003803c6c007986 */ /* 0x000fe8000c10190c */
[----:B------:R-:W0:Y:S04]  /*6c00*/  LDSM.16.M88.4 R52, [R0+UR7+0x600] ;  /* 0x000600070034783b */ /* 0x000e280008000200 */
[----:B---3--:R1:W-:Y:S04]  /*6c10*/  STG.E desc[UR12][R108.64], R118 ;  /* 0x000000766c007986 */ /* 0x0083e8000c10190c */
[----:B----4-:R3:W-:Y:S04]  /*6c20*/  STG.E desc[UR12][R108.64+0x80], R119 ;  /* 0x000080776c007986 */ /* 0x0107e8000c10190c */
[----:B-----5:R4:W-:Y:S04]  /*6c30*/  STG.E desc[UR12][R114.64], R116 ;  /* 0x0000007472007986 */ /* 0x0209e8000c10190c */
[----:B-1----:R-:W5:Y:S04]  /*6c40*/  LDL.LU R118, [R1] ;  /* 0x0000000001767983 */ /* 0x002f680000300800 */
[----:B---3--:R-:W3:Y:S04]  /*6c50*/  LDL.LU R119, [R1+0x2bc] ;  /* 0x0002bc0001777983 */ /* 0x008ee80000300800 */
[----:B------:R-:W3:Y:S04]  /*6c60*/  LDL.LU R97, [R1+0x244] ;  /* 0x0002440001617983 */ /* 0x000ee80000300800 */
[----:B------:R-:W3:Y:S04]  /*6c70*/  LDL.LU R89, [R1+0x1c4] ;  /* 0x0001c40001597983 */ /* 0x000ee80000300800 */
[----:B------:R1:W-:Y:S04]  /*6c80*/  STG.E desc[UR12][R114.64+0x80], R117 ;  /* 0x0000807572007986 */ /* 0x0003e8000c10190c */
[----:B----4-:R-:W4:Y:S04]  /*6c90*/  LDL.LU R116, [R1+0x144] ;  /* 0x0001440001747983 */ /* 0x010f280000300800 */
[----:B------:R0:W-:Y:S04]  /*6ca0*/  STG.E desc[UR12][R114.64+0x100], R96 ;  /* 0x0001006072007986 */ /* 0x0001e8000c10190c */
[----:B-1----:R-:W4:Y:S04]  /*6cb0*/  LDL.LU R117, [R1+0x74] ;  /* 0x0000740001757983 */ /* 0x002f280000300800 */
[----:B------:R1:W-:Y:S04]  /*6cc0*/  STG.E desc[UR12][R114.64+0x180], R88 ;  /* 0x0001805872007986 */ /* 0x0003e8000c10190c */
[----:B0-----:R-:W4:Y:S04]  /*6cd0*/  LDL.LU R96, [R1+0x4] ;  /* 0x0000040001607983 */ /* 0x001f280000300800 */
[----:B------:R0:W-:Y:S04]  /*6ce0*/  STG.E desc[UR12][R114.64+0x200], R51 ;  /* 0x0002003372007986 */ /* 0x0001e8000c10190c */
[----:B------:R-:W-:Y:S04]  /*6cf0*/  STG.E desc[UR12][R114.64+0x280], R85 ;  /* 0x0002805572007986 */ /* 0x000fe8000c10190c */
[----:B------:R-:W-:Y:S04]  /*6d00*/  STG.E desc[UR12][R114.64+0x300], R33 ;  /* 0x0003002172007986 */ /* 0x000fe8000c10190c */
[----:B------:R-:W-:Y:S04]  /*6d10*/  STG.E desc[UR12][R114.64+0x380], R61 ;  /* 0x0003803d72007986 */ /* 0x000fe8000c10190c */
[----:B-1----:R-:W4:Y:S04]  /*6d20*/  LDL.LU R88, [R1+0x2c0] ;  /* 0x0002c00001587983 */ /* 0x002f280000300800 */
[----:B--2---:R1:W-:Y:S04]  /*6d30*/  STG.E desc[UR12][R112.64], R124 ;  /* 0x0000007c70007986 */ /* 0x0043e8000c10190c */
        /* <DEDUP_REMOVED lines=22> */
[----:B------:R-:W-:Y:S04]  /*6ea0*/  STG.E desc[UR12][R110.64+0x280], R87 ;  /* 0x000280576e007986 */ /* 0x000fe8000c10190c */
[----:B------:R-:W-:Y:S04]  /*6eb0*/  STG.E desc[UR12][R110.64+0x300], R35 ;  /* 0x000300236e007986 */ /* 0x000fe8000c10190c */
[----:B0-----:R-:W2:Y:S04]  /*6ec0*/  LDL.LU R101, [R1+0xc] ;  /* 0x00000c0001657983 */ /* 0x001ea80000300800 */
[----:B------:R-:W-:Y:S04]  /*6ed0*/  STG.E desc[UR12][R110.64+0x380], R63 ;  /* 0x0003803f6e007986 */ /* 0x000fe8000c10190c */
[----:B------:R0:W-:Y:S04]  /*6ee0*/  STG.E desc[UR12][R46.64], R91 ;  /* 0x0000005b2e007986 */ /* 0x0001e8000c10190c */
[----:B------:R-:W2:Y:S04]  /*6ef0*/  LDL.LU R99, [R1+0x2c8] ;  /* 0x0002c80001637983 */ /* 0x000ea80000300800 */
        /* <DEDUP_REMOVED lines=9> */
[----:B-1----:R-:W2:Y:S04]  /*6f90*/  LDL.LU R98, [R1+0x100] ;  /* 0x0001000001627983 */ /* 0x002ea80000300800 */
[----:B------:R-:W0:Y:S04]  /*6fa0*/  LDSM.16.M88.4 R32, [R0+UR7+0x800] ;  /* 0x000800070020783b */ /* 0x000e280008000200 */
[----:B-----5:R-:W-:Y:S04]  /*6fb0*/  STG.E desc[UR12][R46.64+0x280], R118 ;  /* 0x000280762e007986 */ /* 0x020fe8000c10190c */
[----:B---3--:R-:W-:Y:S04]  /*6fc0*/  STG.E desc[UR12][R66.64], R119 ;  /* 0x0000007742007986 */ /* 0x008fe8000c10190c */
[----:B------:R1:W-:Y:S04]  /*6fd0*/  STG.E desc[UR12][R66.64+0x80], R97 ;  /* 0x0000806142007986 */ /* 0x0003e8000c10190c */
[----:B------:R3:W-:Y:S04]  /*6fe0*/  STG.E desc[UR12][R66.64+0x100], R89 ;  /* 0x0001005942007986 */ /* 0x0007e8000c10190c */
[----:B------:R-:W-:Y:S04]  /*6ff0*/  STG.E desc[UR12][R66.64+0x300], R29 ;  /* 0x0003001d42007986 */ /* 0x000fe8000c10190c */
[----:B-1----:R-:W5:Y:S04]  /*7000*/  LDL.LU R97, [R1+0x2cc] ;  /* 0x0002cc0001617983 */ /* 0x002f680000300800 */
[----:B----4-:R1:W-:Y:S04]  /*7010*/  STG.E desc[UR12][R66.64+0x180], R116 ;  /* 0x0001807442007986 */ /* 0x0103e8000c10190c */
[----:B---3--:R-:W3:Y:S04]  /*7020*/  LDL.LU R89, [R1+0x254] ;  /* 0x0002540001597983 */ /* 0x008ee80000300800 */
[----:B------:R4:W-:Y:S04]  /*7030*/  STG.E desc[UR12][R66.64+0x200], R117 ;  /* 0x0002007542007986 */ /* 0x0009e8000c10190c */
[----:B-1----:R-:W3:Y:S04]  /*7040*/  LDL.LU R116, [R1+0x204] ;  /* 0x0002040001747983 */ /* 0x002ee80000300800 */
[----:B------:R1:W-:Y:S04]  /*7050*/  STG.E desc[UR12][R66.64+0x280], R96 ;  /* 0x0002806042007986 */ /* 0x0003e8000c10190c */
[----:B------:R-:W-:Y:S04]  /*7060*/  STG.E desc[UR12][R66.64+0x380], R53 ;  /* 0x0003803542007986 */ /* 0x000fe8000c10190c */
[----:B----4-:R-:W4:Y:S04]  /*7070*/  LDL.LU R117, [R1+0x184] ;  /* 0x0001840001757983 */ /* 0x010f280000300800 */
[----:B-1----:R-:W4:Y:S04]  /*7080*/  LDL.LU R96, [R1+0x104] ;  /* 0x0001040001607983 */ /* 0x002f280000300800 */
[----:B------:R1:W-:Y:S04]  /*7090*/  STG.E desc[UR12][R64.64], R88 ;  /* 0x0000005840007986 */ /* 0x0003e8000c10190c */
[----:B------:R-:W-:Y:S04]  /*70a0*/  STG.E desc[UR12][R64.64+0x300], R30 ;  /* 0x0003001e40007986 */ /* 0x000fe8000c10190c */
[----:B--2---:R-:W-:Y:S04]  /*70b0*/  STG.E desc[UR12][R64.64+0x80], R51 ;  /* 0x0000803340007986 */ /* 0x004fe8000c10190c */
[----:B-1----:R-:W2:Y:S04]  /*70c0*/  LDL.LU R88, [R1+0x2d0] ;  /* 0x0002d00001587983 */ /* 0x002ea80000300800 */
[----:B------:R1:W-:Y:S04]  /*70d0*/  STG.E desc[UR12][R64.64+0x100], R124 ;  /* 0x0001007c40007986 */ /* 0x0003e8000c10190c */
[----:B------:R-:W-:Y:S04]  /*70e0*/  STG.E desc[UR12][R64.64+0x380], R54 ;  /* 0x0003803640007986 */ /* 0x000fe8000c10190c */
[----:B------:R0:W-:Y:S04]  /*70f0*/  STG.E desc[UR12][R64.64+0x180], R125 ;  /* 0x0001807d40007986 */ /* 0x0001e8000c10190c */
[----:B-1----:R-:W2:Y:S04]  /*7100*/  LDL.LU R124, [R1+0x258] ;  /* 0x00025800017c7983 */ /* 0x002ea80000300800 */
[----:B------:R1:W-:Y:S04]  /*7110*/  STG.E desc[UR12][R64.64+0x200], R103 ;  /* 0x0002006740007986 */ /* 0x0003e8000c10190c */
[----:B0-----:R-:W2:Y:S04]  /*7120*/  LDL.LU R125, [R1+0x208] ;  /* 0x00020800017d7983 */ /* 0x001ea80000300800 */
[----:B-1----:R-:W2:Y:S04]  /*7130*/  LDL.LU R103, [R1+0x188] ;  /* 0x0001880001677983 */ /* 0x002ea80000300800 */
[----:B------:R0:W-:Y:S04]  /*7140*/  STG.E desc[UR12][R64.64+0x280], R95 ;  /* 0x0002805f40007986 */ /* 0x0001e8000c10190c */
[----:B0-----:R-:W2:Y:S04]  /*7150*/  LDL.LU R95, [R1+0x108] ;  /* 0x00010800015f7983 */ /* 0x001ea80000300800 */
[----:B------:R0:W-:Y:S04]  /*7160*/  STG.E desc[UR12][R58.64+0x80], R102 ;  /* 0x000080663a007986 */ /* 0x0001e8000c10190c */
        /* <DEDUP_REMOVED lines=11> */
[----:B------:R-:W2:Y:S04]  /*7220*/  LDL.LU R90, [R1+0x2f8] ;  /* 0x0002f800015a7983 */ /* 0x000ea80000300800 */
[----:B------:R-:W2:Y:S04]  /*7230*/  LDL.LU R118, [R1+0x280] ;  /* 0x0002800001767983 */ /* 0x000ea80000300800 */
[----:B------:R-:W2:Y:S04]  /*7240*/  LDL.LU R119, [R1+0x1f0] ;  /* 0x0001f00001777983 */ /* 0x000ea80000300800 */
[----:B------:R-:W-:Y:S04]  /*7250*/  STG.E desc[UR12][R58.64+0x380], R55 ;  /* 0x000380373a007986 */ /* 0x000fe8000c10190c */
[----:B------:R-:W2:Y:S04]  /*7260*/  LDL.LU R51, [R1+0x170] ;  /* 0x0001700001337983 */ /* 0x000ea80000300800 */
[----:B------:R-:W-:Y:S04]  /*7270*/  STG.E desc[UR12][R38.64], R99 ;  /* 0x0000006326007986 */ /* 0x000fe8000c10190c */
[----:B------:R-:W-:Y:S04]  /*7280*/  STG.E desc[UR12][R38.64+0x80], R91 ;  /* 0x0000805b26007986 */ /* 0x000fe8000c10190c */
[----:B------:R-:W-:Y:S04]  /*7290*/  STG.E desc[UR12][R38.64+0x100], R120 ;  /* 0x0001007826007986 */ /* 0x000fe8000c10190c */
[----:B------:R-:W-:Y:S04]  /*72a0*/  STG.E desc[UR12][R38.64+0x180], R121 ;  /* 0x0001807926007986 */ /* 0x000fe8000c10190c */
[----:B------:R-:W-:Y:S04]  /*72b0*/  STG.E desc[UR12][R38.64+0x200], R98 ;  /* 0x0002006226007986 */ /* 0x000fe8000c10190c */
[----:B------:R-:W-:Y:S04]  /*72c0*/  STG.E desc[UR12][R38.64+0x280], R80 ;  /* 0x0002805026007986 */ /* 0x000fe8000c10190c */
[----:B------:R-:W-:Y:S04]  /*72d0*/  STG.E desc[UR12][R38.64+0x300], R24 ;  /* 0x0003001826007986 */ /* 0x000fe8000c10190c */
[----:B------:R-:W-:Y:S04]  /*72e0*/  STG.E desc[UR12][R38.64+0x380], R32 ;  /* 0x0003802026007986 */ /* 0x000fe8000c10190c */
[----:B-1----:R-:W2:Y:S04]  /*72f0*/  LDL.LU R50, [R1+0x60] ;  /* 0x0000600001327983 */ /* 0x002ea80000300800 */
[----:B------:R-:W-:Y:S04]  /*7300*/  STG.E desc[UR12][R56.64+0x280], R81 ;  /* 0x0002805138007986 */ /* 0x000fe8000c10190c */
[----:B------:R-:W-:Y:S04]  /*7310*/  STG.E desc[UR12][R56.64+0x300], R25 ;  /* 0x0003001938007986 */ /* 0x000fe8000c10190c */
[----:B------:R-:W-:Y:S04]  /*7320*/  STG.E desc[UR12][R56.64+0x380], R33 ;  /* 0x0003802138007986 */ /* 0x000fe8000c10190c */
[----:B------:R-:W0:Y:S04]  /*7330*/  LDSM.16.M88.4 R28, [R0+UR7+0xa00] ;  /* 0x000a0007001c783b */ /* 0x000e280008000200 */
[----:B-----5:R1:W-:Y:S04]  /*7340*/  STG.E desc[UR12][R56.64], R97 ;  /* 0x0000006138007986 */ /* 0x0203e8000c10190c */
[----:B---3--:R3:W-:Y:S04]  /*7350*/  STG.E desc[UR12][R56.64+0x80], R89 ;  /* 0x0000805938007986 */ /* 0x0087e8000c10190c */
[----:B-1----:R-:W5:Y:S04]  /*7360*/  LDL.LU R97, [R1+0x2fc] ;  /* 0x0002fc0001617983 */ /* 0x002f680000300800 */
[----:B------:R1:W-:Y:S04]  /*7370*/  STG.E desc[UR12][R56.64+0x100], R116 ;  /* 0x0001007438007986 */ /* 0x0003e8000c10190c */
[----:B---3--:R-:W3:Y:S04]  /*7380*/  LDL.LU R89, [R1+0x284] ;  /* 0x0002840001597983 */ /* 0x008ee80000300800 */
[----:B----4-:R4:W-:Y:S04]  /*7390*/  STG.E desc[UR12][R56.64+0x180], R117 ;  /* 0x0001807538007986 */ /* 0x0109e8000c10190c */
[----:B-1----:R-:W3:Y:S04]  /*73a0*/  LDL.LU R116, [R1+0x1f4] ;  /* 0x0001f40001747983 */ /* 0x002ee80000300800 */
[----:B------:R1:W-:Y:S04]  /*73b0*/  STG.E desc[UR12][R56.64+0x200], R96 ;  /* 0x0002006038007986 */ /* 0x0003e8000c10190c */
[----:B----4-:R-:W4:Y:S04]  /*73c0*/  LDL.LU R117, [R1+0x174] ;  /* 0x0001740001757983 */ /* 0x010f280000300800 */
[----:B------:R-:W-:Y:S04]  /*73d0*/  STG.E desc[UR12][R48.64+0x280], R82 ;  /* 0x0002805230007986 */ /* 0x000fe8000c10190c */
[----:B--2---:R2:W-:Y:S04]  /*73e0*/  STG.E desc[UR12][R48.64], R88 ;  /* 0x0000005830007986 */ /* 0x0045e8000c10190c */
[----:B-1----:R-:W4:Y:S04]  /*73f0*/  LDL.LU R96, [R1+0x64] ;  /* 0x0000640001607983 */ /* 0x002f280000300800 */
[----:B------:R-:W-:Y:S04]  /*7400*/  STG.E desc[UR12][R48.64+0x300], R26 ;  /* 0x0003001a30007986 */ /* 0x000fe8000c10190c */
[----:B--2---:R-:W2:Y:S04]  /*7410*/  LDL.LU R88, [R1+0x300] ;  /* 0x0003000001587983 */ /* 0x004ea80000300800 */
        /* <DEDUP_REMOVED lines=28> */
[----:B------:R0:W-:Y:S04]  /*75e0*/  STG.E desc[UR12][R18.64+0x100], R119 ;  /* 0x0001007712007986 */ /* 0x0001e8000c10190c */
[----:B------:R-:W-:Y:S04]  /*75f0*/  STG.E desc[UR12][R18.64+0x180], R51 ;  /* 0x0001803312007986 */ /* 0x000fe8000c10190c */
[----:B------:R-:W-:Y:S04]  /*7600*/  STG.E desc[UR12][R18.64+0x280], R76 ;  /* 0x0002804c12007986 */ /* 0x000fe8000c10190c */
[----:B------:R-:W-:Y:S04]  /*7610*/  STG.E desc[UR12][R18.64+0x200], R50 ;  /* 0x0002003212007986 */ /* 0x000fe8000c10190c */
[----:B------:R-:W-:Y:S04]  /*7620*/  STG.E desc[UR12][R18.64+0x300], R12 ;  /* 0x0003000c12007986 */ /* 0x000fe8000c10190c */
[----:B------:R-:W-:Y:S04]  /*7630*/  STG.E desc[UR12][R18.64+0x380], R28 ;  /* 0x0003801c12007986 */ /* 0x000fe8000c10190c */
[----:B------:R-:W2:Y:S04]  /*7640*/  LDL.LU R120, [R1+0x50] ;  /* 0x0000500001787983 */ /* 0x000ea80000300800 */
[----:B0-----:R-:W2:Y:S04]  /*7650*/  LDL.LU R119, [R1+0x2ec] ;  /* 0x0002ec0001777983 */ /* 0x001ea80000300800 */
[----:B------:R-:W-:Y:S04]  /*7660*/  STG.E desc[UR12][R42.64+0x280], R77 ;  /* 0x0002804d2a007986 */ /* 0x000fe8000c10190c */
[----:B------:R-:W-:Y:S04]  /*7670*/  STG.E desc[UR12][R42.64+0x300], R13 ;  /* 0x0003000d2a007986 */ /* 0x000fe8000c10190c */
[----:B------:R-:W-:Y:S04]  /*7680*/  STG.E desc[UR12][R42.64+0x380], R29 ;  /* 0x0003801d2a007986 */ /* 0x000fe8000c10190c */
[----:B------:R-:W0:Y:S04]  /*7690*/  LDSM.16.M88.4 R48, [R0+UR7+0xc00] ;  /* 0x000c00070030783b */ /* 0x000e280008000200 */
[----:B------:R-:W1:Y:S04]  /*76a0*/  LDSM.16.M88.4 R24, [R0+UR7+0xe00] ;  /* 0x000e00070018783b */ /* 0x000e680008000200 */
[----:B-----5:R5:W-:Y:S04]  /*76b0*/  STG.E desc[UR12][R42.64], R97 ;  /* 0x000000612a007986 */ /* 0x020be8000c10190c */
[----:B---3--:R3:W-:Y:S04]  /*76c0*/  STG.E desc[UR12][R42.64+0x80], R89 ;  /* 0x000080592a007986 */ /* 0x0087e8000c10190c */
[----:B-----5:R-:W5:Y:S04]  /*76d0*/  LDL.LU R97, [R1+0x274] ;  /* 0x0002740001617983 */ /* 0x020f680000300800 */
[----:B------:R0:W-:Y:S04]  /*76e0*/  STG.E desc[UR12][R42.64+0x100], R116 ;  /* 0x000100742a007986 */ /* 0x0001e8000c10190c */
[----:B---3--:R-:W3:Y:S04]  /*76f0*/  LDL.LU R89, [R1+0x1e4] ;  /* 0x0001e40001597983 */ /* 0x008ee80000300800 */
[----:B----4-:R4:W-:Y:S04]  /*7700*/  STG.E desc[UR12][R42.64+0x180], R117 ;  /* 0x000180752a007986 */ /* 0x0109e8000c10190c */
[----:B0-----:R-:W3:Y:S04]  /*7710*/  LDL.LU R116, [R1+0x164] ;  /* 0x0001640001747983 */ /* 0x001ee80000300800 */
[----:B------:R0:W-:Y:S04]  /*7720*/  STG.E desc[UR12][R42.64+0x200], R96 ;  /* 0x000200602a007986 */ /* 0x0001e8000c10190c */
[----:B----4-:R-:W4:Y:S04]  /*7730*/  LDL.LU R117, [R1+0x54] ;  /* 0x0000540001757983 */ /* 0x010f280000300800 */
[----:B--2---:R2:W-:Y:S04]  /*7740*/  STG.E desc[UR12][R40.64], R88 ;  /* 0x0000005828007986 */ /* 0x0045e8000c10190c */
[----:B0-----:R-:W4:Y:S04]  /*7750*/  LDL.LU R96, [R1+0x2f0] ;  /* 0x0002f00001607983 */ /* 0x001f280000300800 */
[----:B------:R-:W-:Y:S04]  /*7760*/  STG.E desc[UR12][R40.64+0x280], R78 ;  /* 0x0002804e28007986 */ /* 0x000fe8000c10190c */
[----:B--2---:R-:W2:Y:S04]  /*7770*/  LDL.LU R88, [R1+0x278] ;  /* 0x0002780001587983 */ /* 0x004ea80000300800 */
[----:B------:R0:W-:Y:S04]  /*7780*/  STG.E desc[UR12][R40.64+0x80], R124 ;  /* 0x0000807c28007986 */ /* 0x0001e8000c10190c */
[----:B------:R-:W-:Y:S04]  /*7790*/  STG.E desc[UR12][R40.64+0x300], R14 ;  /* 0x0003000e28007986 */ /* 0x000fe8000c10190c */
[----:B------:R1:W-:Y:S04]  /*77a0*/  STG.E desc[UR12][R40.64+0x100], R125 ;  /* 0x0001007d28007986 */ /* 0x0003e8000c10190c */
[----:B0-----:R-:W2:Y:S04]  /*77b0*/  LDL.LU R124, [R1+0x1e8] ;  /* 0x0001e800017c7983 */ /* 0x001ea80000300800 */
[----:B------:R0:W-:Y:S04]  /*77c0*/  STG.E desc[UR12][R40.64+0x180], R103 ;  /* 0x0001806728007986 */ /* 0x0001e8000c10190c */
[----:B-1----:R-:W2:Y:S04]  /*77d0*/  LDL.LU R125, [R1+0x168] ;  /* 0x00016800017d7983 */ /* 0x002ea80000300800 */
[----:B------:R-:W-:Y:S04]  /*77e0*/  STG.E desc[UR12][R40.64+0x380], R30 ;  /* 0x0003801e28007986 */ /* 0x000fe8000c10190c */
[----:B0-----:R-:W2:Y:S04]  /*77f0*/  LDL.LU R103, [R1+0x58] ;  /* 0x0000580001677983 */ /* 0x001ea80000300800 */
        /* <DEDUP_REMOVED lines=9> */
[----:B-1----:R-:W2:Y:S01]  /*7890*/  LDL.LU R105, [R1+0x5c] ;  /* 0x00005c0001697983 */ /* 0x002ea20000300800 */
[----:B------:R-:W0:Y:S03]  /*78a0*/  S2R R12, SR_TID.X ;  /* 0x00000000000c7919 */ /* 0x000e260000002100 */
[----:B------:R-:W2:Y:S04]  /*78b0*/  LDL.LU R121, [R1+0x2d8] ;  /* 0x0002d80001797983 */ /* 0x000ea80000300800 */
[----:B------:R-:W2:Y:S04]  /*78c0*/  LDL.LU R98, [R1+0x260] ;  /* 0x0002600001627983 */ /* 0x000ea80000300800 */
[----:B------:R-:W2:Y:S04]  /*78d0*/  LDL.LU R90, [R1+0x1d0] ;  /* 0x0001d000015a7983 */ /* 0x000ea80000300800 */
[----:B------:R1:W-:Y:S04]  /*78e0*/  STG.E desc[UR12][R36.64+0x200], R101 ;  /* 0x0002006524007986 */ /* 0x0003e8000c10190c */
[----:B------:R-:W2:Y:S04]  /*78f0*/  LDL.LU R118, [R1+0x150] ;  /* 0x0001500001767983 */ /* 0x000ea80000300800 */
[----:B------:R-:W-:Y:S04]  /*7900*/  STG.E desc[UR12][R36.64+0x280], R79 ;  /* 0x0002804f24007986 */ /* 0x000fe8000c10190c */
[----:B-1----:R-:W2:Y:S04]  /*7910*/  LDL.LU R101, [R1+0x40] ;  /* 0x0000400001657983 */ /* 0x002ea80000300800 */
        /* <DEDUP_REMOVED lines=10> */
[----:B------:R1:W-:Y:S04]  /*79c0*/  STG.E desc[UR12][R22.64], R119 ;  /* 0x0000007716007986 */ /* 0x0003e8000c10190c */
[----:B------:R-:W-:Y:S04]  /*79d0*/  STG.E desc[UR12][R22.64+0x280], R73 ;  /* 0x0002804916007986 */ /* 0x000fe8000c10190c */
[----:B------:R-:W-:Y:S04]  /*79e0*/  STG.E desc[UR12][R22.64+0x300], R9 ;  /* 0x0003000916007986 */ /* 0x000fe8000c10190c */
[----:B------:R-:W-:Y:S04]  /*79f0*/  STG.E desc[UR12][R22.64+0x380], R49 ;  /* 0x0003803116007986 */ /* 0x000fe8000c10190c */
[----:B-1----:R-:W2:Y:S04]  /*7a00*/  LDL.LU R119, [R1+0x2dc] ;  /* 0x0002dc0001777983 */ /* 0x002ea80000300800 */
[----:B-----5:R1:W-:Y:S04]  /*7a10*/  STG.E desc[UR12][R22.64+0x80], R97 ;  /* 0x0000806116007986 */ /* 0x0203e8000c10190c */
[----:B---3--:R-:W-:Y:S04]  /*7a20*/  STG.E desc[UR12][R22.64+0x100], R89 ;  /* 0x0001005916007986 */ /* 0x008fe8000c10190c */
[----:B-1----:R-:W3:Y:S04]  /*7a30*/  LDL.LU R97, [R1+0x264] ;  /* 0x0002640001617983 */ /* 0x002ee80000300800 */
[----:B------:R-:W-:Y:S04]  /*7a40*/  STG.E desc[UR12][R22.64+0x180], R116 ;  /* 0x0001807416007986 */ /* 0x000fe8000c10190c */
[----:B----4-:R-:W-:Y:S04]  /*7a50*/  STG.E desc[UR12][R22.64+0x200], R117 ;  /* 0x0002007516007986 */ /* 0x010fe8000c10190c */
[----:B------:R-:W-:Y:S04]  /*7a60*/  STG.E desc[UR12][R20.64+0x280], R74 ;  /* 0x0002804a14007986 */ /* 0x000fe8000c10190c */
[----:B------:R-:W-:Y:S04]  /*7a70*/  STG.E desc[UR12][R20.64], R96 ;  /* 0x0000006014007986 */ /* 0x000fe8000c10190c */
[----:B------:R-:W-:Y:S04]  /*7a80*/  STG.E desc[UR12][R20.64+0x300], R10 ;  /* 0x0003000a14007986 */ /* 0x000fe8000c10190c */
[----:B--2---:R-:W-:Y:S04]  /*7a90*/  STG.E desc[UR12][R20.64+0x80], R88 ;  /* 0x0000805814007986 */ /* 0x004fe8000c10190c */
[----:B------:R-:W-:Y:S04]  /*7aa0*/  STG.E desc[UR12][R20.64+0x380], R50 ;  /* 0x0003803214007986 */ /* 0x000fe8000c10190c */
[----:B------:R-:W-:Y:S04]  /*7ab0*/  STG.E desc[UR12][R20.64+0x100], R124 ;  /* 0x0001007c14007986 */ /* 0x000fe8000c10190c */
[----:B------:R-:W-:Y:S04]  /*7ac0*/  STG.E desc[UR12][R20.64+0x180], R125 ;  /* 0x0001807d14007986 */ /* 0x000fe8000c10190c */
[----:B------:R-:W-:Y:S04]  /*7ad0*/  STG.E desc[UR12][R20.64+0x200], R103 ;  /* 0x0002006714007986 */ /* 0x000fe8000c10190c */
[----:B------:R-:W-:Y:S04]  /*7ae0*/  STG.E desc[UR12][R16.64], R95 ;  /* 0x0000005f10007986 */ /* 0x000fe8000c10190c */
[----:B------:R1:W-:Y:S04]  /*7af0*/  STG.E desc[UR12][R16.64+0x200], R105 ;  /* 0x0002006910007986 */ /* 0x0003e8000c10190c */
[----:B------:R0:W-:Y:S04]  /*7b00*/  STG.E desc[UR12][R16.64+0x180], R107 ;  /* 0x0001806b10007986 */ /* 0x0001e8000c10190c */
[----:B-1----:R-:W2:Y:S01]  /*7b10*/  LDL.LU R105, [R1+0x1d4] ;  /* 0x0001d40001697983 */ /* 0x002ea20000300800 */
[----:B0-----:R-:W-:-:S03]  /*7b20*/  SHF.R.U32.HI R107, RZ, 0x5, R12 ;  /* 0x00000005ff6b7819 */ /* 0x001fc6000001160c */
[----:B------:R-:W4:Y:S01]  /*7b30*/  LDL.LU R89, [R1+0x154] ;  /* 0x0001540001597983 */ /* 0x000f220000300800 */
[----:B------:R-:W-:-:S03]  /*7b40*/  SGXT.U32 R107, R107, 0x3 ;  /* 0x000000036b6b781a */ /* 0x000fc60000000000 */
[----:B------:R-:W5:Y:S01]  /*7b50*/  LDL.LU R116, [R1+0x44] ;  /* 0x0000440001747983 */ /* 0x000f620000300800 */
[----:B------:R-:W-:-:S03]  /*7b60*/  LOP3.LUT R107, R107, 0xe8, RZ, 0xfc, !PT ;  /* 0x000000e86b6b7812 */ /* 0x000fc600078efcff */
[----:B------:R-:W4:Y:S04]  /*7b70*/  LDL.LU R117, [R1+0x2e0] ;  /* 0x0002e00001757983 */ /* 0x000f280000300800 */
[----:B------:R-:W4:Y:S01]  /*7b80*/  LDL.LU R96, [R1+0x268] ;  /* 0x0002680001607983 */ /* 0x000f220000300800 */
[----:B------:R-:W-:-:S03]  /*7b90*/  IMAD.SHL.U32 R0, R107, 0x100, RZ ;  /* 0x000001006b007824 */ /* 0x000fc600078e00ff */
[----:B------:R-:W4:Y:S04]  /*7ba0*/  LDL.LU R88, [R1+0x1d8] ;  /* 0x0001d80001587983 */ /* 0x000f280000300800 */
[----:B------:R-:W4:Y:S04]  /*7bb0*/  LDL.LU R107, [R1+0x158] ;  /* 0x00015800016b7983 */ /* 0x000f280000300800 */
[----:B------:R-:W4:Y:S04]  /*7bc0*/  LDL.LU R124, [R1+0x48] ;  /* 0x00004800017c7983 */ /* 0x000f280000300800 */
[----:B------:R-:W5:Y:S04]  /*7bd0*/  LDL.LU R125, [R1+0x2e4] ;  /* 0x0002e400017d7983 */ /* 0x000f680000300800 */
[----:B------:R-:W5:Y:S04]  /*7be0*/  LDL.LU R103, [R1+0x26c] ;  /* 0x00026c0001677983 */ /* 0x000f680000300800 */
[----:B------:R0:W-:Y:S04]  /*7bf0*/  STG.E desc[UR12][R16.64+0x80], R102 ;  /* 0x0000806610007986 */ /* 0x0001e8000c10190c */
[----:B------:R-:W5:Y:S04]  /*7c00*/  LDL.LU R95, [R1+0x1dc] ;  /* 0x0001dc00015f7983 */ /* 0x000f680000300800 */
[----:B------:R1:W-:Y:S04]  /*7c10*/  STG.E desc[UR12][R16.64+0x100], R94 ;  /* 0x0001005e10007986 */ /* 0x0003e8000c10190c */
[----:B0-----:R-:W5:Y:S04]  /*7c20*/  LDL.LU R102, [R1+0x15c] ;  /* 0x00015c0001667983 */ /* 0x001f680000300800 */
[----:B-1----:R-:W5:Y:S01]  /*7c30*/  LDL.LU R94, [R1+0x4c] ;  /* 0x00004c00015e7983 */ /* 0x002f620000300800 */
[----:B------:R-:W0:Y:S01]  /*7c40*/  S2R R2, SR_TID.X ;  /* 0x0000000000027919 */ /* 0x000e220000002100 */
[----:B------:R-:W-:-:S02]  /*7c50*/  LEA.HI.X R0, R0, UR25, RZ, 0x2, P0 ;  /* 0x0000001900007c11 */ /* 0x000fc400080f14ff */
[----:B------:R-:W-:Y:S04]  /*7c60*/  STG.E desc[UR12][R16.64+0x280], R75 ;  /* 0x0002804b10007986 */ /* 0x000fe8000c10190c */
[----:B------:R-:W-:Y:S04]  /*7c70*/  STG.E desc[UR12][R16.64+0x300], R11 ;  /* 0x0003000b10007986 */ /* 0x000fe8000c10190c */
[----:B------:R-:W-:Y:S04]  /*7c80*/  STG.E desc[UR12][R16.64+0x380], R51 ;  /* 0x0003803310007986 */ /* 0x000fe8000c10190c */
[----:B------:R-:W-:Y:S04]  /*7c90*/  STG.E desc[UR12][R92.64+0x180], R118 ;  /* 0x000180765c007986 */ /* 0x000fe8000c10190c */
[----:B------:R1:W-:Y:S04]  /*7ca0*/  STG.E desc[UR12][R92.64+0x200], R101 ;  /* 0x000200655c007986 */ /* 0x0003e8000c10190c */
[----:B------:R-:W-:Y:S04]  /*7cb0*/  STG.E desc[UR12][R92.64], R121 ;  /* 0x000000795c007986 */ /* 0x000fe8000c10190c */
[----:B------:R-:W-:Y:S01]  /*7cc0*/  STG.E desc[UR12][R92.64+0x80], R98 ;  /* 0x000080625c007986 */ /* 0x000fe2000c10190c */
[----:B-1----:R-:W-:Y:S01]  /*7cd0*/  IMAD.X R101, RZ, RZ, R0, P6 ;  /* 0x000000ffff657224 */ /* 0x002fe200030e0600 */
[----:B0-----:R-:W-:-:S02]  /*7ce0*/  SHF.R.U32.HI R118, RZ, 0x5, R2 ;  /* 0x00000005ff767819 */ /* 0x001fc40000011602 */
[----:B------:R-:W-:Y:S02]  /*7cf0*/  STG.E desc[UR12][R92.64+0x100], R90 ;  /* 0x0001005a5c007986 */ /* 0x000fe4000c10190c */
[----:B------:R-:W-:Y:S02]  /*7d00*/  SGXT.U32 R118, R118, 0x3 ;  /* 0x000000037676781a */ /* 0x000fe40000000000 */
[----:B------:R-:W-:Y:S04]  /*7d10*/  STG.E desc[UR12][R92.64+0x280], R68 ;  /* 0x000280445c007986 */ /* 0x000fe8000c10190c */
[----:B------:R-:W-:Y:S04]  /*7d20*/  STG.E desc[UR12][R92.64+0x300], R4 ;  /* 0x000300045c007986 */ /* 0x000fe8000c10190c */
[----:B------:R-:W-:Y:S01]  /*7d30*/  STG.E desc[UR12][R92.64+0x380], R24 ;  /* 0x000380185c007986 */ /* 0x000fe2000c10190c */
[----:B------:R-:W-:-:S05]  /*7d40*/  LOP3.LUT R118, R118, 0xf0, RZ, 0xfc, !PT ;  /* 0x000000f076767812 */ /* 0x000fca00078efcff */
[----:B------:R-:W-:Y:S01]  /*7d50*/  IMAD.SHL.U32 R0, R118, 0x100, RZ ;  /* 0x0000010076007824 */ /* 0x000fe200078e00ff */
[----:B------:R-:W-:Y:S04]  /*7d60*/  STG.E desc[UR12][R100.64], R119 ;  /* 0x0000007764007986 */ /* 0x000fe8000c10190c */
[----:B------:R-:W-:Y:S04]  /*7d70*/  STG.E desc[UR12][R100.64+0x280], R69 ;  /* 0x0002804564007986 */ /* 0x000fe8000c10190c */
[----:B------:R-:W-:Y:S04]  /*7d80*/  STG.E desc[UR12][R100.64+0x300], R5 ;  /* 0x0003000564007986 */ /* 0x000fe8000c10190c */
[----:B------:R-:W-:Y:S04]  /*7d90*/  STG.E desc[UR12][R100.64+0x380], R25 ;  /* 0x0003801964007986 */ /* 0x000fe8000c10190c */
[----:B---3--:R-:W-:Y:S04]  /*7da0*/  STG.E desc[UR12][R100.64+0x80], R97 ;  /* 0x0000806164007986 */ /* 0x008fe8000c10190c */
[----:B--2---:R0:W-:Y:S02]  /*7db0*/  STG.E desc[UR12][R100.64+0x100], R105 ;  /* 0x0001006964007986 */ /* 0x0041e4000c10190c */
[----:B0-----:R-:W-:-:S04]  /*7dc0*/  SHF.R.U32.HI R105, RZ, 0x5, R2 ;  /* 0x00000005ff697819 */ /* 0x001fc80000011602 */
[----:B------:R-:W-:-:S04]  /*7dd0*/  SGXT.U32 R105, R105, 0x3 ;  /* 0x000000036969781a */ /* 0x000fc80000000000 */
[----:B------:R-:W-:Y:S02]  /*7de0*/  LOP3.LUT R105, R105, 0xf8, RZ, 0xfc, !PT ;  /* 0x000000f869697812 */ /* 0x000fe400078efcff */
[----:B------:R-:W-:-:S03]  /*7df0*/  LEA.HI.X R2, R0, UR27, RZ, 0x2, P2 ;  /* 0x0000001b00027c11 */ /* 0x000fc600090f14ff */
[----:B------:R-:W-:Y:S02]  /*7e00*/  IMAD.SHL.U32 R0, R105, 0x100, RZ ;  /* 0x0000010069007824 */ /* 0x000fe400078e00ff */
[----:B------:R-:W-:-:S03]  /*7e10*/  IMAD.X R105, RZ, RZ, R2, P5 ;  /* 0x000000ffff697224 */ /* 0x000fc600028e0602 */
[----:B------:R-:W-:Y:S01]  /*7e20*/  LEA.HI.X R0, R0, UR5, RZ, 0x2, P4 ;  /* 0x0000000500007c11 */ /* 0x000fe2000a0f14ff */
[----:B----4-:R-:W-:Y:S04]  /*7e30*/  STG.E desc[UR12][R100.64+0x180], R89 ;  /* 0x0001805964007986 */ /* 0x010fe8000c10190c */
[----:B-----5:R-:W-:Y:S04]  /*7e40*/  STG.E desc[UR12][R100.64+0x200], R116 ;  /* 0x0002007464007986 */ /* 0x020fe8000c10190c */
[----:B------:R0:W-:Y:S04]  /*7e50*/  STG.E desc[UR12][R104.64+0x180], R107 ;  /* 0x0001806b68007986 */ /* 0x0001e8000c10190c */
[----:B------:R1:W-:Y:S04]  /*7e60*/  STG.E desc[UR12][R104.64], R117 ;  /* 0x0000007568007986 */ /* 0x0003e8000c10190c */
[----:B------:R1:W-:Y:S01]  /*7e70*/  STG.E desc[UR12][R104.64+0x80], R96 ;  /* 0x0000806068007986 */ /* 0x0003e2000c10190c */
[----:B0-----:R-:W-:-:S03]  /*7e80*/  IMAD.X R107, RZ, RZ, R0, P3 ;  /* 0x000000ffff6b7224 */ /* 0x001fc600018e0600 */
[----:B------:R1:W-:Y:S04]  /*7e90*/  STG.E desc[UR12][R104.64+0x100], R88 ;  /* 0x0001005868007986 */ /* 0x0003e8000c10190c */
        /* <DEDUP_REMOVED lines=11> */
[----:B------:R1:W-:Y:S01]  /*7f50*/  STG.E desc[UR12][R106.64+0x380], R27 ;  /* 0x0003801b6a007986 */ /* 0x0003e2000c10190c */
[----:B------:R-:W-:Y:S06]  /*7f60*/  BAR.SYNC.DEFER_BLOCKING 0x0 ;  /* 0x0000000000007b1d */ /* 0x000fec0000010000 */
[----:B------:R-:W-:Y:S05]  /*7f70*/  @P1 BRA `(.L_x_8) ;  /* 0x00000000009c1947 */ /* 0x000fea0003800000 */
[----:B------:R-:W-:Y:S01]  /*7f80*/  NOP ;  /* 0x0000000000007918 */ /* 0x000fe20000000000 */
[----:B------:R-:W-:Y:S01]  /*7f90*/  UMOV UR4, 0x50 ;  /* 0x0000005000047882 */ /* 0x000fe20000000000 */
[----:B------:R-:W-:Y:S01]  /*7fa0*/  IMAD.U32 R0, RZ, RZ, UR11 ;  /* 0x0000000bff007e24 */ /* 0x000fe2000f8e00ff */
[----:B------:R-:W-:Y:S01]  /*7fb0*/  ULEA UR6, UR6, UR4, 0x18 ;  /* 0x0000000406067291 */ /* 0x000fe2000f8ec0ff */
[----:B------:R-:W-:Y:S02]  /*7fc0*/  IMAD.MOV.U32 R3, RZ, RZ, 0xffff ;  /* 0x0000ffffff037424 */ /* 0x000fe400078e00ff */
[----:B-1----:R-:W-:Y:S01]  /*7fd0*/  IMAD.MOV.U32 R7, RZ, RZ, 0x1 ;  /* 0x00000001ff077424 */ /* 0x002fe200078e00ff */
[----:B------:R-:W-:-:S04]  /*7fe0*/  LOP3.LUT R0, R0, 0xffff, RZ, 0xc0, !PT ;  /* 0x0000ffff00007812 */ /* 0x000fc800078ec0ff */
[----:B------:R-:W-:Y:S01]  /*7ff0*/  SHF.R.U32.HI R0, RZ, 0x5, R0 ;  /* 0x00000005ff007819 */ /* 0x000fe20000011600 */
[----:B------:R-:W0:Y:S04]  /*8000*/  LDS R5, [UR6] ;  /* 0x00000006ff057984 */ /* 0x000e280008000800 */
[----:B------:R-:W-:Y:S01]  /*8010*/  VIADD R2, R0, 0x10 ;  /* 0x0000001000027836 */ /* 0x000fe20000000000 */
[----:B------:R-:W-:-:S04]  /*8020*/  SHF.L.U32 R0, R3, R0, RZ ;  /* 0x0000000003007219 */ /* 0x000fc800000006ff */
[----:B------:R-:W-:-:S04]  /*8030*/  SHF.L.U32 R3, R7, R2, RZ ;  /* 0x0000000207037219 */ /* 0x000fc800000006ff */
[----:B------:R-:W-:-:S04]  /*8040*/  LOP3.LUT R0, R3, R0, RZ, 0xfc, !PT ;  /* 0x0000000003007212 */ /* 0x000fc800078efcff */
[C---:B------:R-:W-:Y:S02]  /*8050*/  LOP3.LUT R2, R0.reuse, 0xffff, RZ, 0xc0, !PT ;  /* 0x0000ffff00027812 */ /* 0x040fe400078ec0ff */
[----:B0-----:R-:W-:-:S04]  /*8060*/  LOP3.LUT R3, R0, 0xffff, R5, 0x80, !PT ;  /* 0x0000ffff00037812 */ /* 0x001fc800078e8005 */
[----:B------:R-:W-:-:S13]  /*8070*/  ISETP.NE.AND P0, PT, R3, R2, PT ;  /* 0x000000020300720c */ /* 0x000fda0003f05270 */
[----:B------:R-:W-:Y:S05]  /*8080*/  @P0 BRA `(.L_x_9) ;  /* 0x0000000000500947 */ /* 0x000fea0003800000 */
[----:B------:R-:W-:Y:S02]  /*8090*/  SHF.R.U32.HI R5, RZ, 0x10, R5 ;  /* 0x00000010ff057819 */ /* 0x000fe40000011605 */
[----:B------:R-:W-:-:S04]  /*80a0*/  SHF.R.U32.HI R2, RZ, 0x10, R0 ;  /* 0x00000010ff027819 */ /* 0x000fc80000011600 */
[----:B------:R-:W-:-:S04]  /*80b0*/  LOP3.LUT R5, R5, R2, RZ, 0xc0, !PT ;  /* 0x0000000205057212 */ /* 0x000fc800078ec0ff */
[----:B------:R-:W-:-:S13]  /*80c0*/  ISETP.NE.AND P0, PT, R5, R2, PT ;  /* 0x000000020500720c */ /* 0x000fda0003f05270 */
[----:B------:R-:W-:Y:S05]  /*80d0*/  @P0 BRA `(.L_x_10) ;  /* 0x0000000000300947 */ /* 0x000fea0003800000 */
[----:B------:R-:W-:Y:S01]  /*80e0*/  R2UR UR4, R0 ;  /* 0x00000000000472ca */ /* 0x000fe200000e0000 */
[----:B------:R-:W-:Y:S01]  /*80f0*/  VOTEU.ANY UR5, UPT, PT ;  /* 0x0000000000057886 */ /* 0x000fe200038e0100 */
[----:B------:R-:W0:Y:S01]  /*8100*/  S2R R0, SR_LANEID ;  /* 0x0000000000007919 */ /* 0x000e220000000000 */
[----:B------:R-:W-:-:S10]  /*8110*/  UFLO.U32 UR5, UR5 ;  /* 0x00000005000572bd */ /* 0x000fd400080e0000 */
[----:B------:R-:W-:-:S06]  /*8120*/  ULOP3.LUT UR4, URZ, UR4, URZ, 0x33, !UPT ;  /* 0x00000004ff047292 */ /* 0x000fcc000f8e33ff */
[----:B------:R-:W-:-:S04]  /*8130*/  IMAD.U32 R2, RZ, RZ, UR4 ;  /* 0x00000004ff027e24 */ /* 0x000fc8000f8e00ff */
[----:B------:R-:W1:Y:S02]  /*8140*/  REDUX UR7, R2 ;  /* 0x00000000020773c4 */ /* 0x000e640000000000 */
[----:B------:R2:W-:Y:S01]  /*8150*/  UTCATOMSWS.AND URZ, UR4 ;  /* 0x0000000400ff79e3 */ /* 0x0005e20008000000 */
[----:B0-----:R-:W-:Y:S01]  /*8160*/  ISETP.EQ.U32.AND P0, PT, R0, UR5, PT ;  /* 0x0000000500007c0c */ /* 0x001fe2000bf02070 */
[----:B-1----:R-:W-:-:S12]  /*8170*/  IMAD.U32 R0, RZ, RZ, UR7 ;  /* 0x00000007ff007e24 */ /* 0x002fd8000f8e00ff */
[----:B------:R2:W-:Y:S01]  /*8180*/  @P0 ATOMS.AND RZ, [UR6], R0 ;  /* 0x00000000ffff098c */ /* 0x0005e2000a800006 */
[----:B------:R-:W-:Y:S05]  /*8190*/  BRA `(.L_x_8) ;  /* 0x0000000000147947 */ /* 0x000fea0003800000 */
.L_x_10:
[----:B------:R-:W-:-:S07]  /*81a0*/  MOV R2, 0x81c0 ;  /* 0x000081c000027802 */ /* 0x000fce0000000f00 */
[----:B------:R-:W-:Y:S05]  /*81b0*/  CALL.REL.NOINC `($__internal_0_$__cuda_sm10x_tcgen05_guardrail_trap_col_being_dealloced_not_returned_by_alloc) ;  /* 0x0000000000207944 */ /* 0x000fea0003c00000 */
[----:B------:R-:W-:Y:S05]  /*81c0*/  BRA `(.L_x_8) ;  /* 0x0000000000087947 */ /* 0x000fea0003800000 */
.L_x_9:
[----:B------:R-:W-:-:S07]  /*81d0*/  MOV R2, 0x81f0 ;  /* 0x000081f000027802 */ /* 0x000fce0000000f00 */
[----:B------:R-:W-:Y:S05]  /*81e0*/  CALL.REL.NOINC `($__internal_2_$__cuda_sm10x_tcgen05_guardrail_trap_unallocated_columns_being_dealloced) ;  /* 0x00000000002c7944 */ /* 0x000fea0003c00000 */
.L_x_8:
[----:B------:R-:W-:Y:S01]  /*81f0*/  NOP ;  /* 0x0000000000007918 */ /* 0x000fe20000000000 */
[----:B--2---:R-:W-:Y:S05]  /*8200*/  EXIT ;  /* 0x000000000000794d */ /* 0x004fea0003800000 */
.L_x_7:
[----:B------:R-:W0:Y:S02]  /*8210*/  SYNCS.PHASECHK.TRANS64.TRYWAIT P0, [UR7+0x10000], RZ ;  /* 0x010000ffff0075a7 */ /* 0x000e240008001107 */
[----:B0-----:R-:W-:Y:S05]  /*8220*/  @!P0 BRA `(.L_x_7) ;  /* 0xfffffffc00f88947 */ /* 0x001fea000383ffff */
[----:B------:R-:W-:Y:S05]  /*8230*/  BRA `(.L_x_11) ;  /* 0xffffffa400447947 */ /* 0x000fea000383ffff */
        .weak           $__internal_0_$__cuda_sm10x_tcgen05_guardrail_trap_col_being_dealloced_not_returned_by_alloc
        .type           $__internal_0_$__cuda_sm10x_tcgen05_guardrail_trap_col_being_dealloced_not_returned_by_alloc,@function
        .size           $__internal_0_$__cuda_sm10x_tcgen05_guardrail_trap_col_being_dealloced_not_returned_by_alloc,($__internal_1_$__cuda_sm10x_tcgen05_guardrail_trap_phase_invalid_during_alloc - $__internal_0_$__cuda_sm10x_tcgen05_guardrail_trap_col_being_dealloced_not_returned_by_alloc)
$__internal_0_$__cuda_sm10x_tcgen05_guardrail_trap_col_being_dealloced_not_returned_by_alloc:
[----:B------:R-:W-:Y:S05]  /*8240*/  BPT.TRAP 0x1 ;  /* 0x000000040000795c */ /* 0x000fea0000300000 */
[----:B------:R-:W-:-:S04]  /*8250*/  IMAD.MOV.U32 R3, RZ, RZ, 0x0 ;  /* 0x00000000ff037424 */ /* 0x000fc800078e00ff */
[----:B------:R-:W-:Y:S05]  /*8260*/  RET.REL.NODEC R2 `(gluon_mma) ;  /* 0xffffff7c02647950 */ /* 0x000fea0003c3ffff */
        .weak           $__internal_1_$__cuda_sm10x_tcgen05_guardrail_trap_phase_invalid_during_alloc
        .type           $__internal_1_$__cuda_sm10x_tcgen05_guardrail_trap_phase_invalid_during_alloc,@function
        .size           $__internal_1_$__cuda_sm10x_tcgen05_guardrail_trap_phase_invalid_during_alloc,($__internal_2_$__cuda_sm10x_tcgen05_guardrail_trap_unallocated_columns_being_dealloced - $__internal_1_$__cuda_sm10x_tcgen05_guardrail_trap_phase_invalid_during_alloc)
$__internal_1_$__cuda_sm10x_tcgen05_guardrail_trap_phase_invalid_during_alloc:
[----:B------:R-:W-:Y:S05]  /*8270*/  BPT.TRAP 0x1 ;  /* 0x000000040000795c */ /* 0x000fea0000300000 */
[----:B------:R-:W-:-:S04]  /*8280*/  IMAD.MOV.U32 R3, RZ, RZ, 0x0 ;  /* 0x00000000ff037424 */ /* 0x000fc800078e00ff */
[----:B------:R-:W-:Y:S05]  /*8290*/  RET.REL.NODEC R2 `(gluon_mma) ;  /* 0xffffff7c02587950 */ /* 0x000fea0003c3ffff */
        .weak           $__internal_2_$__cuda_sm10x_tcgen05_guardrail_trap_unallocated_columns_being_dealloced
        .type           $__internal_2_$__cuda_sm10x_tcgen05_guardrail_trap_unallocated_columns_being_dealloced,@function
        .size           $__internal_2_$__cuda_sm10x_tcgen05_guardrail_trap_unallocated_columns_being_dealloced,(.L_x_15 - $__internal_2_$__cuda_sm10x_tcgen05_guardrail_trap_unallocated_columns_being_dealloced)
$__internal_2_$__cuda_sm10x_tcgen05_guardrail_trap_unallocated_columns_being_dealloced:
[----:B------:R-:W-:Y:S05]  /*82a0*/  BPT.TRAP 0x1 ;  /* 0x000000040000795c */ /* 0x000fea0000300000 */
[----:B------:R-:W-:-:S04]  /*82b0*/  IMAD.MOV.U32 R3, RZ, RZ, 0x0 ;  /* 0x00000000ff037424 */ /* 0x000fc800078e00ff */
[----:B------:R-:W-:Y:S05]  /*82c0*/  RET.REL.NODEC R2 `(gluon_mma) ;  /* 0xffffff7c024c7950 */ /* 0x000fea0003c3ffff */
.L_x_12:
[----:B------:R-:W-:-:S00]  /*82d0*/  BRA `(.L_x_12) ;  /* 0xfffffffc00fc7947 */ /* 0x000fc0000383ffff */
[----:B------:R-:W-:-:S00]  /*82e0*/  NOP ;  /* 0x0000000000007918 */ /* 0x000fc00000000000 */
        /* <DEDUP_REMOVED lines=9> */
.L_x_15:


//--------------------- .nv.shared.gluon_mma      --------------------------
	.section	.nv.shared.gluon_mma,"aw",@nobits
	.sectionflags	@""
	.align	16
	.zero		1024


//--------------------- .nv.shared.reserved.0     --------------------------
	.section	.nv.shared.reserved.0,"aw",@nobits
	.align	8
	.weak		__nv_reservedSMEM_offset_0_alias
	.size		__nv_reservedSMEM_offset_0_alias, 0, 64
	.other		__nv_reservedSMEM_offset_0_alias,@"STO_CUDA_RESERVED_SHARED STV_DEFAULT"
__nv_reservedSMEM_offset_0_alias:
	.zero		0
.nv.shared.reserved.0:
	.zero		64
	.weak		__nv_reservedSMEM_allocation_phase
	.type		__nv_reservedSMEM_allocation_phase,@object
	.size		__nv_reservedSMEM_allocation_phase,(.L_0 - __nv_reservedSMEM_allocation_phase)
__nv_reservedSMEM_allocation_phase:
	.zero		1
.L_0:
	.zero		7
	.weak		__nv_reservedSMEM_devtool_atexit_pc
	.type		__nv_reservedSMEM_devtool_atexit_pc,@object
	.size		__nv_reservedSMEM_devtool_atexit_pc,(__nv_reservedSMEM_allocation_mask - __nv_reservedSMEM_devtool_atexit_pc)
__nv_reservedSMEM_devtool_atexit_pc:
	.zero		8
	.weak		__nv_reservedSMEM_allocation_mask
	.type		__nv_reservedSMEM_allocation_mask,@object
	.size		__nv_reservedSMEM_allocation_mask,(.L_2 - __nv_reservedSMEM_allocation_mask)
__nv_reservedSMEM_allocation_mask:
	.zero		4
.L_2:


//--------------------- .nv.constant0.gluon_mma   --------------------------
	.section	.nv.constant0.gluon_mma,"a",@progbits
	.sectionflags	@""
	.align	4
.nv.constant0.gluon_mma:
	.zero		936


//--------------------- SYMBOLS --------------------------

	.type		.nv.reservedSmem.offset0,@object
	.size		.nv.reservedSmem.offset0,0x4
	.type		.nv.reservedSmem.cap,@object
	.size		.nv.reservedSmem.cap,0x4
